//
// Generated by NVIDIA NVVM Compiler
//
// Compiler Build ID: CL-36424714
// Cuda compilation tools, release 13.0, V13.0.88
// Based on NVVM 20.0.0
//

.version 9.0
.target sm_100
.address_size 64

	// .globl	_Z34separateRealAndImaginaryComponentsP6float2PfS1_l
.func  (.param .b64 func_retval0) __internal_accurate_pow
(
	.param .b64 __internal_accurate_pow_param_0,
	.param .b64 __internal_accurate_pow_param_1
)
;
// _ZZ28medianOfMediansNormalisationPfS_S_E11medianArray has been demoted
// _ZZ28medianOfMediansNormalisationPfS_S_E8madArray has been demoted
// _ZZ28medianOfMediansNormalisationPfS_S_E15normalisedArray has been demoted
// _ZZ17boxcarFilterArrayPfP9candidatelE11lookupArray has been demoted
// _ZZ17boxcarFilterArrayPfP9candidatelE8sumArray has been demoted
// _ZZ17boxcarFilterArrayPfP9candidatelE11searchArray has been demoted
// _ZZ17boxcarFilterArrayPfP9candidatelE19localCandidateArray has been demoted

.visible .entry _Z34separateRealAndImaginaryComponentsP6float2PfS1_l(
	.param .u64 .ptr .align 1 _Z34separateRealAndImaginaryComponentsP6float2PfS1_l_param_0,
	.param .u64 .ptr .align 1 _Z34separateRealAndImaginaryComponentsP6float2PfS1_l_param_1,
	.param .u64 .ptr .align 1 _Z34separateRealAndImaginaryComponentsP6float2PfS1_l_param_2,
	.param .u64 _Z34separateRealAndImaginaryComponentsP6float2PfS1_l_param_3
)
{
	.reg .pred 	%p<2>;
	.reg .b32 	%r<5>;
	.reg .b32 	%f<3>;
	.reg .b64 	%rd<14>;

	ld.param.u64 	%rd2, [_Z34separateRealAndImaginaryComponentsP6float2PfS1_l_param_0];
	ld.param.u64 	%rd3, [_Z34separateRealAndImaginaryComponentsP6float2PfS1_l_param_1];
	ld.param.u64 	%rd4, [_Z34separateRealAndImaginaryComponentsP6float2PfS1_l_param_2];
	ld.param.u64 	%rd5, [_Z34separateRealAndImaginaryComponentsP6float2PfS1_l_param_3];
	mov.u32 	%r1, %ntid.x;
	mov.u32 	%r2, %ctaid.x;
	mov.u32 	%r3, %tid.x;
	mad.lo.s32 	%r4, %r1, %r2, %r3;
	cvt.u64.u32 	%rd1, %r4;
	setp.le.s64 	%p1, %rd5, %rd1;
	@%p1 bra 	$L__BB0_2;
	cvta.to.global.u64 	%rd6, %rd2;
	cvta.to.global.u64 	%rd7, %rd3;
	cvta.to.global.u64 	%rd8, %rd4;
	shl.b64 	%rd9, %rd1, 3;
	add.s64 	%rd10, %rd6, %rd9;
	ld.global.v2.f32 	{%f1, %f2}, [%rd10];
	shl.b64 	%rd11, %rd1, 2;
	add.s64 	%rd12, %rd7, %rd11;
	st.global.f32 	[%rd12], %f1;
	add.s64 	%rd13, %rd8, %rd11;
	st.global.f32 	[%rd13], %f2;
$L__BB0_2:
	ret;

}
	// .globl	_Z28medianOfMediansNormalisationPfS_S_
.visible .entry _Z28medianOfMediansNormalisationPfS_S_(
	.param .u64 .ptr .align 1 _Z28medianOfMediansNormalisationPfS_S__param_0,
	.param .u64 .ptr .align 1 _Z28medianOfMediansNormalisationPfS_S__param_1,
	.param .u64 .ptr .align 1 _Z28medianOfMediansNormalisationPfS_S__param_2
)
{
	.reg .pred 	%p<11>;
	.reg .b32 	%r<12>;
	.reg .b32 	%f<229>;
	.reg .b64 	%rd<9>;
	.reg .b64 	%fd<4>;
	// demoted variable
	.shared .align 4 .b8 _ZZ28medianOfMediansNormalisationPfS_S_E11medianArray[16384];
	// demoted variable
	.shared .align 4 .b8 _ZZ28medianOfMediansNormalisationPfS_S_E8madArray[16384];
	// demoted variable
	.shared .align 4 .b8 _ZZ28medianOfMediansNormalisationPfS_S_E15normalisedArray[16384];
	ld.param.u64 	%rd4, [_Z28medianOfMediansNormalisationPfS_S__param_0];
	ld.param.u64 	%rd5, [_Z28medianOfMediansNormalisationPfS_S__param_1];
	ld.param.u64 	%rd6, [_Z28medianOfMediansNormalisationPfS_S__param_2];
	cvta.to.global.u64 	%rd1, %rd6;
	cvta.to.global.u64 	%rd2, %rd5;
	cvta.to.global.u64 	%rd7, %rd4;
	mov.u32 	%r5, %ntid.x;
	mov.u32 	%r6, %ctaid.x;
	mov.u32 	%r1, %tid.x;
	mad.lo.s32 	%r7, %r5, %r6, %r1;
	mul.wide.s32 	%rd8, %r7, 4;
	add.s64 	%rd3, %rd7, %rd8;
	ld.global.f32 	%f1, [%rd3];
	shl.b32 	%r8, %r1, 2;
	mov.u32 	%r9, _ZZ28medianOfMediansNormalisationPfS_S_E11medianArray;
	add.s32 	%r2, %r9, %r8;
	st.shared.f32 	[%r2], %f1;
	ld.global.f32 	%f2, [%rd3+4096];
	st.shared.f32 	[%r2+4096], %f2;
	ld.global.f32 	%f3, [%rd3+8192];
	st.shared.f32 	[%r2+8192], %f3;
	ld.global.f32 	%f4, [%rd3+12288];
	st.shared.f32 	[%r2+12288], %f4;
	mov.u32 	%r10, _ZZ28medianOfMediansNormalisationPfS_S_E8madArray;
	add.s32 	%r3, %r10, %r8;
	st.shared.f32 	[%r3], %f1;
	st.shared.f32 	[%r3+4096], %f2;
	st.shared.f32 	[%r3+8192], %f3;
	st.shared.f32 	[%r3+12288], %f4;
	mov.u32 	%r11, _ZZ28medianOfMediansNormalisationPfS_S_E15normalisedArray;
	add.s32 	%r4, %r11, %r8;
	st.shared.f32 	[%r4], %f1;
	st.shared.f32 	[%r4+4096], %f2;
	st.shared.f32 	[%r4+8192], %f3;
	st.shared.f32 	[%r4+12288], %f4;
	bar.sync 	0;
	ld.shared.f32 	%f5, [%r2];
	ld.shared.f32 	%f6, [%r2+4096];
	ld.shared.f32 	%f7, [%r2+8192];
	ld.shared.f32 	%f8, [%r2+12288];
	min.f32 	%f9, %f5, %f6;
	min.f32 	%f10, %f9, %f7;
	min.f32 	%f11, %f10, %f8;
	max.f32 	%f12, %f5, %f6;
	max.f32 	%f13, %f12, %f7;
	max.f32 	%f14, %f13, %f8;
	add.f32 	%f15, %f5, %f6;
	add.f32 	%f16, %f15, %f7;
	add.f32 	%f17, %f16, %f8;
	sub.f32 	%f18, %f17, %f11;
	sub.f32 	%f19, %f18, %f14;
	mul.f32 	%f20, %f19, 0f3F000000;
	st.shared.f32 	[%r2], %f20;
	bar.sync 	0;
	setp.gt.u32 	%p1, %r1, 255;
	@%p1 bra 	$L__BB1_2;
	ld.shared.f32 	%f21, [%r2];
	ld.shared.f32 	%f22, [%r2+1024];
	ld.shared.f32 	%f23, [%r2+2048];
	ld.shared.f32 	%f24, [%r2+3072];
	min.f32 	%f25, %f21, %f22;
	min.f32 	%f26, %f25, %f23;
	min.f32 	%f27, %f26, %f24;
	max.f32 	%f28, %f21, %f22;
	max.f32 	%f29, %f28, %f23;
	max.f32 	%f30, %f29, %f24;
	add.f32 	%f31, %f21, %f22;
	add.f32 	%f32, %f31, %f23;
	add.f32 	%f33, %f32, %f24;
	sub.f32 	%f34, %f33, %f27;
	sub.f32 	%f35, %f34, %f30;
	mul.f32 	%f36, %f35, 0f3F000000;
	st.shared.f32 	[%r2], %f36;
$L__BB1_2:
	bar.sync 	0;
	setp.gt.u32 	%p2, %r1, 63;
	@%p2 bra 	$L__BB1_4;
	ld.shared.f32 	%f37, [%r2];
	ld.shared.f32 	%f38, [%r2+256];
	ld.shared.f32 	%f39, [%r2+512];
	ld.shared.f32 	%f40, [%r2+768];
	min.f32 	%f41, %f37, %f38;
	min.f32 	%f42, %f41, %f39;
	min.f32 	%f43, %f42, %f40;
	max.f32 	%f44, %f37, %f38;
	max.f32 	%f45, %f44, %f39;
	max.f32 	%f46, %f45, %f40;
	add.f32 	%f47, %f37, %f38;
	add.f32 	%f48, %f47, %f39;
	add.f32 	%f49, %f48, %f40;
	sub.f32 	%f50, %f49, %f43;
	sub.f32 	%f51, %f50, %f46;
	mul.f32 	%f52, %f51, 0f3F000000;
	st.shared.f32 	[%r2], %f52;
$L__BB1_4:
	bar.sync 	0;
	setp.gt.u32 	%p3, %r1, 15;
	@%p3 bra 	$L__BB1_6;
	ld.shared.f32 	%f53, [%r2];
	ld.shared.f32 	%f54, [%r2+64];
	ld.shared.f32 	%f55, [%r2+128];
	ld.shared.f32 	%f56, [%r2+192];
	min.f32 	%f57, %f53, %f54;
	min.f32 	%f58, %f57, %f55;
	min.f32 	%f59, %f58, %f56;
	max.f32 	%f60, %f53, %f54;
	max.f32 	%f61, %f60, %f55;
	max.f32 	%f62, %f61, %f56;
	add.f32 	%f63, %f53, %f54;
	add.f32 	%f64, %f63, %f55;
	add.f32 	%f65, %f64, %f56;
	sub.f32 	%f66, %f65, %f59;
	sub.f32 	%f67, %f66, %f62;
	mul.f32 	%f68, %f67, 0f3F000000;
	st.shared.f32 	[%r2], %f68;
$L__BB1_6:
	bar.sync 	0;
	setp.gt.u32 	%p4, %r1, 3;
	@%p4 bra 	$L__BB1_8;
	ld.shared.f32 	%f69, [%r2];
	ld.shared.f32 	%f70, [%r2+16];
	ld.shared.f32 	%f71, [%r2+32];
	ld.shared.f32 	%f72, [%r2+48];
	min.f32 	%f73, %f69, %f70;
	min.f32 	%f74, %f73, %f71;
	min.f32 	%f75, %f74, %f72;
	max.f32 	%f76, %f69, %f70;
	max.f32 	%f77, %f76, %f71;
	max.f32 	%f78, %f77, %f72;
	add.f32 	%f79, %f69, %f70;
	add.f32 	%f80, %f79, %f71;
	add.f32 	%f81, %f80, %f72;
	sub.f32 	%f82, %f81, %f75;
	sub.f32 	%f83, %f82, %f78;
	mul.f32 	%f84, %f83, 0f3F000000;
	st.shared.f32 	[%r2], %f84;
$L__BB1_8:
	bar.sync 	0;
	setp.ne.s32 	%p5, %r1, 0;
	@%p5 bra 	$L__BB1_10;
	ld.shared.f32 	%f85, [_ZZ28medianOfMediansNormalisationPfS_S_E11medianArray];
	ld.shared.f32 	%f86, [_ZZ28medianOfMediansNormalisationPfS_S_E11medianArray+4];
	ld.shared.f32 	%f87, [_ZZ28medianOfMediansNormalisationPfS_S_E11medianArray+8];
	ld.shared.f32 	%f88, [_ZZ28medianOfMediansNormalisationPfS_S_E11medianArray+12];
	min.f32 	%f89, %f85, %f86;
	min.f32 	%f90, %f89, %f87;
	min.f32 	%f91, %f90, %f88;
	max.f32 	%f92, %f85, %f86;
	max.f32 	%f93, %f92, %f87;
	max.f32 	%f94, %f93, %f88;
	add.f32 	%f95, %f85, %f86;
	add.f32 	%f96, %f95, %f87;
	add.f32 	%f97, %f96, %f88;
	sub.f32 	%f98, %f97, %f91;
	sub.f32 	%f99, %f98, %f94;
	mul.f32 	%f100, %f99, 0f3F000000;
	st.shared.f32 	[_ZZ28medianOfMediansNormalisationPfS_S_E11medianArray], %f100;
	st.global.f32 	[%rd2], %f100;
$L__BB1_10:
	setp.gt.u32 	%p6, %r1, 255;
	bar.sync 	0;
	ld.shared.f32 	%f101, [%r3];
	ld.global.f32 	%f102, [%rd2];
	sub.f32 	%f103, %f101, %f102;
	abs.f32 	%f104, %f103;
	st.shared.f32 	[%r3], %f104;
	ld.shared.f32 	%f105, [%r3+4096];
	sub.f32 	%f106, %f105, %f102;
	abs.f32 	%f107, %f106;
	st.shared.f32 	[%r3+4096], %f107;
	ld.shared.f32 	%f108, [%r3+8192];
	sub.f32 	%f109, %f108, %f102;
	abs.f32 	%f110, %f109;
	st.shared.f32 	[%r3+8192], %f110;
	ld.shared.f32 	%f111, [%r3+12288];
	sub.f32 	%f112, %f111, %f102;
	abs.f32 	%f113, %f112;
	st.shared.f32 	[%r3+12288], %f113;
	bar.sync 	0;
	ld.shared.f32 	%f114, [%r3];
	ld.shared.f32 	%f115, [%r3+4096];
	ld.shared.f32 	%f116, [%r3+8192];
	ld.shared.f32 	%f117, [%r3+12288];
	min.f32 	%f118, %f114, %f115;
	min.f32 	%f119, %f118, %f116;
	min.f32 	%f120, %f119, %f117;
	max.f32 	%f121, %f114, %f115;
	max.f32 	%f122, %f121, %f116;
	max.f32 	%f123, %f122, %f117;
	add.f32 	%f124, %f114, %f115;
	add.f32 	%f125, %f124, %f116;
	add.f32 	%f126, %f125, %f117;
	sub.f32 	%f127, %f126, %f120;
	sub.f32 	%f128, %f127, %f123;
	mul.f32 	%f129, %f128, 0f3F000000;
	st.shared.f32 	[%r3], %f129;
	bar.sync 	0;
	@%p6 bra 	$L__BB1_12;
	ld.shared.f32 	%f130, [%r3];
	ld.shared.f32 	%f131, [%r3+1024];
	ld.shared.f32 	%f132, [%r3+2048];
	ld.shared.f32 	%f133, [%r3+3072];
	min.f32 	%f134, %f130, %f131;
	min.f32 	%f135, %f134, %f132;
	min.f32 	%f136, %f135, %f133;
	max.f32 	%f137, %f130, %f131;
	max.f32 	%f138, %f137, %f132;
	max.f32 	%f139, %f138, %f133;
	add.f32 	%f140, %f130, %f131;
	add.f32 	%f141, %f140, %f132;
	add.f32 	%f142, %f141, %f133;
	sub.f32 	%f143, %f142, %f136;
	sub.f32 	%f144, %f143, %f139;
	mul.f32 	%f145, %f144, 0f3F000000;
	st.shared.f32 	[%r3], %f145;
$L__BB1_12:
	setp.gt.u32 	%p7, %r1, 63;
	bar.sync 	0;
	@%p7 bra 	$L__BB1_14;
	ld.shared.f32 	%f146, [%r3];
	ld.shared.f32 	%f147, [%r3+256];
	ld.shared.f32 	%f148, [%r3+512];
	ld.shared.f32 	%f149, [%r3+768];
	min.f32 	%f150, %f146, %f147;
	min.f32 	%f151, %f150, %f148;
	min.f32 	%f152, %f151, %f149;
	max.f32 	%f153, %f146, %f147;
	max.f32 	%f154, %f153, %f148;
	max.f32 	%f155, %f154, %f149;
	add.f32 	%f156, %f146, %f147;
	add.f32 	%f157, %f156, %f148;
	add.f32 	%f158, %f157, %f149;
	sub.f32 	%f159, %f158, %f152;
	sub.f32 	%f160, %f159, %f155;
	mul.f32 	%f161, %f160, 0f3F000000;
	st.shared.f32 	[%r3], %f161;
$L__BB1_14:
	setp.gt.u32 	%p8, %r1, 15;
	bar.sync 	0;
	@%p8 bra 	$L__BB1_16;
	ld.shared.f32 	%f162, [%r3];
	ld.shared.f32 	%f163, [%r3+64];
	ld.shared.f32 	%f164, [%r3+128];
	ld.shared.f32 	%f165, [%r3+192];
	min.f32 	%f166, %f162, %f163;
	min.f32 	%f167, %f166, %f164;
	min.f32 	%f168, %f167, %f165;
	max.f32 	%f169, %f162, %f163;
	max.f32 	%f170, %f169, %f164;
	max.f32 	%f171, %f170, %f165;
	add.f32 	%f172, %f162, %f163;
	add.f32 	%f173, %f172, %f164;
	add.f32 	%f174, %f173, %f165;
	sub.f32 	%f175, %f174, %f168;
	sub.f32 	%f176, %f175, %f171;
	mul.f32 	%f177, %f176, 0f3F000000;
	st.shared.f32 	[%r3], %f177;
$L__BB1_16:
	setp.gt.u32 	%p9, %r1, 3;
	bar.sync 	0;
	@%p9 bra 	$L__BB1_18;
	ld.shared.f32 	%f178, [%r3];
	ld.shared.f32 	%f179, [%r3+16];
	ld.shared.f32 	%f180, [%r3+32];
	ld.shared.f32 	%f181, [%r3+48];
	min.f32 	%f182, %f178, %f179;
	min.f32 	%f183, %f182, %f180;
	min.f32 	%f184, %f183, %f181;
	max.f32 	%f185, %f178, %f179;
	max.f32 	%f186, %f185, %f180;
	max.f32 	%f187, %f186, %f181;
	add.f32 	%f188, %f178, %f179;
	add.f32 	%f189, %f188, %f180;
	add.f32 	%f190, %f189, %f181;
	sub.f32 	%f191, %f190, %f184;
	sub.f32 	%f192, %f191, %f187;
	mul.f32 	%f193, %f192, 0f3F000000;
	st.shared.f32 	[%r3], %f193;
$L__BB1_18:
	setp.ne.s32 	%p10, %r1, 0;
	bar.sync 	0;
	@%p10 bra 	$L__BB1_20;
	ld.shared.f32 	%f194, [_ZZ28medianOfMediansNormalisationPfS_S_E8madArray];
	ld.shared.f32 	%f195, [_ZZ28medianOfMediansNormalisationPfS_S_E8madArray+4];
	ld.shared.f32 	%f196, [_ZZ28medianOfMediansNormalisationPfS_S_E8madArray+8];
	ld.shared.f32 	%f197, [_ZZ28medianOfMediansNormalisationPfS_S_E8madArray+12];
	min.f32 	%f198, %f194, %f195;
	min.f32 	%f199, %f198, %f196;
	min.f32 	%f200, %f199, %f197;
	max.f32 	%f201, %f194, %f195;
	max.f32 	%f202, %f201, %f196;
	max.f32 	%f203, %f202, %f197;
	add.f32 	%f204, %f194, %f195;
	add.f32 	%f205, %f204, %f196;
	add.f32 	%f206, %f205, %f197;
	sub.f32 	%f207, %f206, %f200;
	sub.f32 	%f208, %f207, %f203;
	mul.f32 	%f209, %f208, 0f3F000000;
	st.shared.f32 	[_ZZ28medianOfMediansNormalisationPfS_S_E8madArray], %f209;
	cvt.f64.f32 	%fd1, %f209;
	mul.f64 	%fd2, %fd1, 0d3FF7B8BAC710CB29;
	rcp.rn.f64 	%fd3, %fd2;
	cvt.rn.f32.f64 	%f210, %fd3;
	st.global.f32 	[%rd1], %f210;
$L__BB1_20:
	bar.sync 	0;
	ld.shared.f32 	%f211, [%r4];
	ld.global.f32 	%f212, [%rd2];
	sub.f32 	%f213, %f211, %f212;
	ld.global.f32 	%f214, [%rd1];
	mul.f32 	%f215, %f213, %f214;
	st.shared.f32 	[%r4], %f215;
	ld.shared.f32 	%f216, [%r4+4096];
	sub.f32 	%f217, %f216, %f212;
	mul.f32 	%f218, %f214, %f217;
	st.shared.f32 	[%r4+4096], %f218;
	ld.shared.f32 	%f219, [%r4+8192];
	sub.f32 	%f220, %f219, %f212;
	mul.f32 	%f221, %f220, %f214;
	st.shared.f32 	[%r4+8192], %f221;
	ld.shared.f32 	%f222, [%r4+12288];
	sub.f32 	%f223, %f222, %f212;
	mul.f32 	%f224, %f214, %f223;
	st.shared.f32 	[%r4+12288], %f224;
	bar.sync 	0;
	ld.shared.f32 	%f225, [%r4];
	st.global.f32 	[%rd3], %f225;
	ld.shared.f32 	%f226, [%r4+4096];
	st.global.f32 	[%rd3+4096], %f226;
	ld.shared.f32 	%f227, [%r4+8192];
	st.global.f32 	[%rd3+8192], %f227;
	ld.shared.f32 	%f228, [%r4+12288];
	st.global.f32 	[%rd3+12288], %f228;
	ret;

}
	// .globl	_Z16magnitudeSquaredPfS_S_l
.visible .entry _Z16magnitudeSquaredPfS_S_l(
	.param .u64 .ptr .align 1 _Z16magnitudeSquaredPfS_S_l_param_0,
	.param .u64 .ptr .align 1 _Z16magnitudeSquaredPfS_S_l_param_1,
	.param .u64 .ptr .align 1 _Z16magnitudeSquaredPfS_S_l_param_2,
	.param .u64 _Z16magnitudeSquaredPfS_S_l_param_3
)
{
	.reg .pred 	%p<2>;
	.reg .b32 	%r<5>;
	.reg .b32 	%f<5>;
	.reg .b64 	%rd<13>;

	ld.param.u64 	%rd2, [_Z16magnitudeSquaredPfS_S_l_param_0];
	ld.param.u64 	%rd3, [_Z16magnitudeSquaredPfS_S_l_param_1];
	ld.param.u64 	%rd4, [_Z16magnitudeSquaredPfS_S_l_param_2];
	ld.param.u64 	%rd5, [_Z16magnitudeSquaredPfS_S_l_param_3];
	mov.u32 	%r1, %ntid.x;
	mov.u32 	%r2, %ctaid.x;
	mov.u32 	%r3, %tid.x;
	mad.lo.s32 	%r4, %r1, %r2, %r3;
	cvt.s64.s32 	%rd1, %r4;
	setp.le.s64 	%p1, %rd5, %rd1;
	@%p1 bra 	$L__BB2_2;
	cvta.to.global.u64 	%rd6, %rd2;
	cvta.to.global.u64 	%rd7, %rd3;
	cvta.to.global.u64 	%rd8, %rd4;
	shl.b64 	%rd9, %rd1, 2;
	add.s64 	%rd10, %rd6, %rd9;
	ld.global.f32 	%f1, [%rd10];
	add.s64 	%rd11, %rd7, %rd9;
	ld.global.f32 	%f2, [%rd11];
	mul.f32 	%f3, %f2, %f2;
	fma.rn.f32 	%f4, %f1, %f1, %f3;
	add.s64 	%rd12, %rd8, %rd9;
	st.global.f32 	[%rd12], %f4;
$L__BB2_2:
	ret;

}
	// .globl	_Z17decimateHarmonicsPfS_S_S_l
.visible .entry _Z17decimateHarmonicsPfS_S_S_l(
	.param .u64 .ptr .align 1 _Z17decimateHarmonicsPfS_S_S_l_param_0,
	.param .u64 .ptr .align 1 _Z17decimateHarmonicsPfS_S_S_l_param_1,
	.param .u64 .ptr .align 1 _Z17decimateHarmonicsPfS_S_S_l_param_2,
	.param .u64 .ptr .align 1 _Z17decimateHarmonicsPfS_S_S_l_param_3,
	.param .u64 _Z17decimateHarmonicsPfS_S_S_l_param_4
)
{
	.reg .pred 	%p<4>;
	.reg .b32 	%r<11>;
	.reg .b32 	%f<41>;
	.reg .b64 	%rd<25>;

	ld.param.u64 	%rd6, [_Z17decimateHarmonicsPfS_S_S_l_param_0];
	ld.param.u64 	%rd2, [_Z17decimateHarmonicsPfS_S_S_l_param_1];
	ld.param.u64 	%rd3, [_Z17decimateHarmonicsPfS_S_S_l_param_2];
	ld.param.u64 	%rd4, [_Z17decimateHarmonicsPfS_S_S_l_param_3];
	ld.param.u64 	%rd5, [_Z17decimateHarmonicsPfS_S_S_l_param_4];
	cvta.to.global.u64 	%rd1, %rd6;
	mov.u32 	%r4, %ntid.x;
	mov.u32 	%r5, %ctaid.x;
	mov.u32 	%r6, %tid.x;
	mad.lo.s32 	%r1, %r4, %r5, %r6;
	shl.b32 	%r7, %r1, 1;
	or.b32  	%r8, %r7, 1;
	cvt.s64.s32 	%rd7, %r8;
	setp.le.s64 	%p1, %rd5, %rd7;
	@%p1 bra 	$L__BB3_2;
	cvta.to.global.u64 	%rd8, %rd2;
	mul.wide.s32 	%rd9, %r1, 4;
	add.s64 	%rd10, %rd1, %rd9;
	ld.global.f32 	%f35, [%rd10];
	add.s64 	%rd11, %rd10, %rd9;
	ld.global.f32 	%f36, [%rd11];
	ld.global.f32 	%f37, [%rd11+4];
	add.f32 	%f14, %f35, %f36;
	add.f32 	%f15, %f14, %f37;
	add.s64 	%rd12, %rd8, %rd9;
	st.global.f32 	[%rd12], %f15;
$L__BB3_2:
	mul.lo.s32 	%r2, %r1, 3;
	add.s32 	%r9, %r2, 2;
	cvt.s64.s32 	%rd13, %r9;
	setp.le.s64 	%p2, %rd5, %rd13;
	@%p2 bra 	$L__BB3_4;
	mul.wide.s32 	%rd14, %r2, 4;
	add.s64 	%rd15, %rd1, %rd14;
	ld.global.f32 	%f38, [%rd15];
	ld.global.f32 	%f39, [%rd15+4];
	ld.global.f32 	%f40, [%rd15+8];
	add.f32 	%f17, %f35, %f36;
	add.f32 	%f18, %f17, %f37;
	add.f32 	%f19, %f18, %f38;
	add.f32 	%f20, %f19, %f39;
	add.f32 	%f21, %f20, %f40;
	cvta.to.global.u64 	%rd16, %rd3;
	mul.wide.s32 	%rd17, %r1, 4;
	add.s64 	%rd18, %rd16, %rd17;
	st.global.f32 	[%rd18], %f21;
$L__BB3_4:
	shl.b32 	%r3, %r1, 2;
	or.b32  	%r10, %r3, 3;
	cvt.s64.s32 	%rd19, %r10;
	setp.le.s64 	%p3, %rd5, %rd19;
	@%p3 bra 	$L__BB3_6;
	mul.wide.s32 	%rd20, %r3, 4;
	add.s64 	%rd21, %rd1, %rd20;
	ld.global.f32 	%f22, [%rd21];
	ld.global.f32 	%f23, [%rd21+4];
	ld.global.f32 	%f24, [%rd21+8];
	ld.global.f32 	%f25, [%rd21+12];
	add.f32 	%f26, %f35, %f36;
	add.f32 	%f27, %f26, %f37;
	add.f32 	%f28, %f27, %f38;
	add.f32 	%f29, %f28, %f39;
	add.f32 	%f30, %f29, %f40;
	add.f32 	%f31, %f30, %f22;
	add.f32 	%f32, %f31, %f23;
	add.f32 	%f33, %f32, %f24;
	add.f32 	%f34, %f33, %f25;
	cvta.to.global.u64 	%rd22, %rd4;
	mul.wide.s32 	%rd23, %r1, 4;
	add.s64 	%rd24, %rd22, %rd23;
	st.global.f32 	[%rd24], %f34;
$L__BB3_6:
	ret;

}
	// .globl	_Z17boxcarFilterArrayPfP9candidatel
.visible .entry _Z17boxcarFilterArrayPfP9candidatel(
	.param .u64 .ptr .align 1 _Z17boxcarFilterArrayPfP9candidatel_param_0,
	.param .u64 .ptr .align 1 _Z17boxcarFilterArrayPfP9candidatel_param_1,
	.param .u64 _Z17boxcarFilterArrayPfP9candidatel_param_2
)
{
	.reg .pred 	%p<7>;
	.reg .b32 	%r<46>;
	.reg .b32 	%f<13>;
	.reg .b64 	%rd<9>;
	// demoted variable
	.shared .align 4 .b8 _ZZ17boxcarFilterArrayPfP9candidatelE11lookupArray[2048];
	// demoted variable
	.shared .align 4 .b8 _ZZ17boxcarFilterArrayPfP9candidatelE8sumArray[1024];
	// demoted variable
	.shared .align 4 .b8 _ZZ17boxcarFilterArrayPfP9candidatelE11searchArray[1024];
	// demoted variable
	.shared .align 4 .b8 _ZZ17boxcarFilterArrayPfP9candidatelE19localCandidateArray[256];
	ld.param.u64 	%rd2, [_Z17boxcarFilterArrayPfP9candidatel_param_0];
	ld.param.u64 	%rd1, [_Z17boxcarFilterArrayPfP9candidatel_param_1];
	cvta.to.global.u64 	%rd3, %rd2;
	mov.u32 	%r1, %ntid.x;
	mov.u32 	%r2, %ctaid.x;
	mov.u32 	%r3, %tid.x;
	mad.lo.s32 	%r19, %r1, %r2, %r3;
	mul.wide.s32 	%rd4, %r19, 4;
	add.s64 	%rd5, %rd3, %rd4;
	ld.global.f32 	%f2, [%rd5];
	shl.b32 	%r20, %r3, 2;
	mov.u32 	%r21, _ZZ17boxcarFilterArrayPfP9candidatelE11lookupArray;
	add.s32 	%r4, %r21, %r20;
	st.shared.f32 	[%r4], %f2;
	ld.global.f32 	%f3, [%rd5+1024];
	st.shared.f32 	[%r4+1024], %f3;
	bar.sync 	0;
	ld.shared.f32 	%f4, [%r4];
	mov.u32 	%r22, _ZZ17boxcarFilterArrayPfP9candidatelE8sumArray;
	add.s32 	%r5, %r22, %r20;
	st.shared.f32 	[%r5], %f4;
	bar.sync 	0;
	mov.u32 	%r23, _ZZ17boxcarFilterArrayPfP9candidatelE11searchArray;
	add.s32 	%r6, %r23, %r20;
	mov.b32 	%r42, 1;
	mov.b32 	%r40, 0;
	mov.u32 	%r45, %r40;
$L__BB4_1:
	shl.b32 	%r25, %r40, 2;
	add.s32 	%r26, %r4, %r25;
	ld.shared.f32 	%f5, [%r26];
	ld.shared.f32 	%f6, [%r5];
	add.f32 	%f1, %f5, %f6;
	st.shared.f32 	[%r5], %f1;
	setp.eq.s32 	%p1, %r42, 0;
	mov.b32 	%r44, 0;
	@%p1 bra 	$L__BB4_8;
	setp.lt.u32 	%p2, %r1, 2;
	st.shared.f32 	[%r6], %f1;
	@%p2 bra 	$L__BB4_7;
	mov.u32 	%r43, %r1;
$L__BB4_4:
	shr.u32 	%r11, %r43, 1;
	setp.ge.u32 	%p3, %r3, %r11;
	@%p3 bra 	$L__BB4_6;
	ld.shared.f32 	%f7, [%r6];
	shl.b32 	%r27, %r11, 2;
	add.s32 	%r28, %r6, %r27;
	ld.shared.f32 	%f8, [%r28];
	max.f32 	%f9, %f7, %f8;
	st.shared.f32 	[%r6], %f9;
$L__BB4_6:
	bar.sync 	0;
	setp.gt.u32 	%p4, %r43, 3;
	mov.u32 	%r43, %r11;
	@%p4 bra 	$L__BB4_4;
$L__BB4_7:
	ld.shared.f32 	%f10, [_ZZ17boxcarFilterArrayPfP9candidatelE11searchArray];
	shl.b32 	%r29, %r45, 4;
	mov.u32 	%r30, _ZZ17boxcarFilterArrayPfP9candidatelE19localCandidateArray;
	add.s32 	%r31, %r30, %r29;
	st.shared.f32 	[%r31], %f10;
	st.shared.u32 	[%r31+8], %r2;
	st.shared.u32 	[%r31+12], %r42;
	mov.b32 	%r32, 0;
	st.shared.u32 	[%r31+4], %r32;
	add.s32 	%r45, %r45, 1;
	shl.b32 	%r44, %r42, 1;
$L__BB4_8:
	bar.sync 	0;
	add.s32 	%r40, %r42, 1;
	setp.lt.s32 	%p5, %r42, 255;
	mov.u32 	%r42, %r44;
	@%p5 bra 	$L__BB4_1;
	bar.sync 	0;
	setp.gt.u32 	%p6, %r3, 15;
	@%p6 bra 	$L__BB4_11;
	shl.b32 	%r33, %r2, 4;
	add.s32 	%r34, %r33, %r3;
	cvta.to.global.u64 	%rd6, %rd1;
	mul.wide.u32 	%rd7, %r34, 16;
	add.s64 	%rd8, %rd6, %rd7;
	shl.b32 	%r35, %r3, 4;
	mov.u32 	%r36, _ZZ17boxcarFilterArrayPfP9candidatelE19localCandidateArray;
	add.s32 	%r37, %r36, %r35;
	ld.shared.f32 	%f11, [%r37];
	ld.shared.f32 	%f12, [%r37+4];
	ld.shared.u32 	%r38, [%r37+8];
	ld.shared.u32 	%r39, [%r37+12];
	st.global.f32 	[%rd8], %f11;
	st.global.f32 	[%rd8+4], %f12;
	st.global.u32 	[%rd8+8], %r38;
	st.global.u32 	[%rd8+12], %r39;
$L__BB4_11:
	ret;

}
	// .globl	_Z13calculateLogpP9candidatel
.visible .entry _Z13calculateLogpP9candidatel(
	.param .u64 .ptr .align 1 _Z13calculateLogpP9candidatel_param_0,
	.param .u64 _Z13calculateLogpP9candidatel_param_1
)
{
	.reg .pred 	%p<184>;
	.reg .b32 	%r<262>;
	.reg .b32 	%f<7>;
	.reg .b64 	%rd<7>;
	.reg .b64 	%fd<252>;

	ld.param.u64 	%rd3, [_Z13calculateLogpP9candidatel_param_0];
	ld.param.u64 	%rd4, [_Z13calculateLogpP9candidatel_param_1];
	mov.u32 	%r32, %ntid.x;
	mov.u32 	%r33, %ctaid.x;
	mov.u32 	%r34, %tid.x;
	mad.lo.s32 	%r35, %r32, %r33, %r34;
	cvt.s64.s32 	%rd1, %r35;
	setp.le.s64 	%p1, %rd4, %rd1;
	@%p1 bra 	$L__BB5_109;
	cvta.to.global.u64 	%rd5, %rd3;
	shl.b64 	%rd6, %rd1, 4;
	add.s64 	%rd2, %rd5, %rd6;
	ld.global.f32 	%f4, [%rd2];
	ld.global.u32 	%r36, [%rd2+12];
	cvt.rn.f32.s32 	%f5, %r36;
	cvt.f64.f32 	%fd1, %f5;
	cvt.f64.f32 	%fd2, %f4;
	mul.f64 	%fd108, %fd2, 0d3FF0CCCCCCCCCCCD;
	setp.le.f64 	%p2, %fd108, %fd1;
	mov.f32 	%f6, 0f00000000;
	@%p2 bra 	$L__BB5_108;
	mul.f64 	%fd109, %fd1, 0d4097700000000000;
	div.rn.f64 	%fd3, %fd109, %fd2;
	{
	.reg .b32 %temp; 
	mov.b64 	{%temp, %r1}, %fd3;
	}
	mov.f64 	%fd110, 0d4030000000000000;
	{
	.reg .b32 %temp; 
	mov.b64 	{%temp, %r37}, %fd110;
	}
	and.b32  	%r3, %r37, 2146435072;
	setp.eq.s32 	%p3, %r3, 1072693248;
	abs.f64 	%fd4, %fd3;
	{ // callseq 0, 0
	.param .b64 param0;
	st.param.f64 	[param0], %fd4;
	.param .b64 param1;
	st.param.f64 	[param1], 0d4030000000000000;
	.param .b64 retval0;
	call.uni (retval0), 
	__internal_accurate_pow, 
	(
	param0, 
	param1
	);
	ld.param.f64 	%fd111, [retval0];
	} // callseq 0
	setp.lt.s32 	%p4, %r1, 0;
	neg.f64 	%fd113, %fd111;
	selp.f64 	%fd114, %fd113, %fd111, %p3;
	selp.f64 	%fd223, %fd114, %fd111, %p4;
	setp.neu.f64 	%p5, %fd3, 0d0000000000000000;
	@%p5 bra 	$L__BB5_4;
	setp.eq.s32 	%p6, %r3, 1072693248;
	selp.b32 	%r38, %r1, 0, %p6;
	setp.lt.s32 	%p7, %r37, 0;
	or.b32  	%r39, %r38, 2146435072;
	selp.b32 	%r40, %r39, %r38, %p7;
	mov.b32 	%r41, 0;
	mov.b64 	%fd223, {%r41, %r40};
$L__BB5_4:
	add.f64 	%fd115, %fd3, 0d4030000000000000;
	{
	.reg .b32 %temp; 
	mov.b64 	{%temp, %r42}, %fd115;
	}
	and.b32  	%r43, %r42, 2146435072;
	setp.ne.s32 	%p8, %r43, 2146435072;
	@%p8 bra 	$L__BB5_9;
	setp.num.f64 	%p9, %fd3, %fd3;
	@%p9 bra 	$L__BB5_7;
	mov.f64 	%fd116, 0d4030000000000000;
	add.rn.f64 	%fd223, %fd3, %fd116;
	bra.uni 	$L__BB5_9;
$L__BB5_7:
	setp.neu.f64 	%p10, %fd4, 0d7FF0000000000000;
	@%p10 bra 	$L__BB5_9;
	setp.lt.s32 	%p11, %r1, 0;
	setp.eq.s32 	%p12, %r3, 1072693248;
	setp.lt.s32 	%p13, %r37, 0;
	selp.b32 	%r45, 0, 2146435072, %p13;
	and.b32  	%r46, %r37, 2147483647;
	setp.ne.s32 	%p14, %r46, 1071644672;
	or.b32  	%r47, %r45, -2147483648;
	selp.b32 	%r48, %r47, %r45, %p14;
	selp.b32 	%r49, %r48, %r45, %p12;
	selp.b32 	%r50, %r49, %r45, %p11;
	mov.b32 	%r51, 0;
	mov.b64 	%fd223, {%r51, %r50};
$L__BB5_9:
	setp.neu.f64 	%p15, %fd3, 0d0000000000000000;
	setp.lt.s32 	%p16, %r1, 0;
	mov.f64 	%fd117, 0d402E000000000000;
	{
	.reg .b32 %temp; 
	mov.b64 	{%temp, %r52}, %fd117;
	}
	and.b32  	%r5, %r52, 2146435072;
	setp.eq.s32 	%p17, %r5, 1075838976;
	{ // callseq 1, 0
	.param .b64 param0;
	st.param.f64 	[param0], %fd4;
	.param .b64 param1;
	st.param.f64 	[param1], 0d402E000000000000;
	.param .b64 retval0;
	call.uni (retval0), 
	__internal_accurate_pow, 
	(
	param0, 
	param1
	);
	ld.param.f64 	%fd118, [retval0];
	} // callseq 1
	neg.f64 	%fd120, %fd118;
	selp.f64 	%fd121, %fd120, %fd118, %p17;
	selp.f64 	%fd225, %fd121, %fd118, %p16;
	@%p15 bra 	$L__BB5_11;
	setp.eq.s32 	%p18, %r5, 1075838976;
	selp.b32 	%r53, %r1, 0, %p18;
	setp.lt.s32 	%p19, %r52, 0;
	or.b32  	%r54, %r53, 2146435072;
	selp.b32 	%r55, %r54, %r53, %p19;
	mov.b32 	%r56, 0;
	mov.b64 	%fd225, {%r56, %r55};
$L__BB5_11:
	add.f64 	%fd122, %fd3, 0d402E000000000000;
	{
	.reg .b32 %temp; 
	mov.b64 	{%temp, %r57}, %fd122;
	}
	and.b32  	%r58, %r57, 2146435072;
	setp.ne.s32 	%p20, %r58, 2146435072;
	@%p20 bra 	$L__BB5_16;
	setp.num.f64 	%p21, %fd3, %fd3;
	@%p21 bra 	$L__BB5_14;
	mov.f64 	%fd123, 0d402E000000000000;
	add.rn.f64 	%fd225, %fd3, %fd123;
	bra.uni 	$L__BB5_16;
$L__BB5_14:
	setp.neu.f64 	%p22, %fd4, 0d7FF0000000000000;
	@%p22 bra 	$L__BB5_16;
	setp.eq.s32 	%p23, %r5, 1075838976;
	setp.lt.s32 	%p24, %r1, 0;
	setp.lt.s32 	%p25, %r52, 0;
	selp.b32 	%r60, 0, 2146435072, %p25;
	and.b32  	%r61, %r52, 2147483647;
	setp.ne.s32 	%p26, %r61, 1071644672;
	or.b32  	%r62, %r60, -2147483648;
	selp.b32 	%r63, %r62, %r60, %p26;
	selp.b32 	%r64, %r63, %r60, %p23;
	selp.b32 	%r65, %r64, %r60, %p24;
	mov.b32 	%r66, 0;
	mov.b64 	%fd225, {%r66, %r65};
$L__BB5_16:
	setp.neu.f64 	%p27, %fd3, 0d0000000000000000;
	setp.lt.s32 	%p28, %r1, 0;
	mul.f64 	%fd124, %fd225, 0d376A76475B0593D1;
	fma.rn.f64 	%fd17, %fd223, 0dB6845F1CC7D17C3F, %fd124;
	mov.f64 	%fd125, 0d402C000000000000;
	{
	.reg .b32 %temp; 
	mov.b64 	{%temp, %r67}, %fd125;
	}
	and.b32  	%r7, %r67, 2146435072;
	setp.eq.s32 	%p29, %r7, 1074790400;
	{ // callseq 2, 0
	.param .b64 param0;
	st.param.f64 	[param0], %fd4;
	.param .b64 param1;
	st.param.f64 	[param1], 0d402C000000000000;
	.param .b64 retval0;
	call.uni (retval0), 
	__internal_accurate_pow, 
	(
	param0, 
	param1
	);
	ld.param.f64 	%fd126, [retval0];
	} // callseq 2
	neg.f64 	%fd128, %fd126;
	selp.f64 	%fd129, %fd128, %fd126, %p29;
	selp.f64 	%fd227, %fd129, %fd126, %p28;
	@%p27 bra 	$L__BB5_18;
	setp.eq.s32 	%p30, %r7, 1074790400;
	selp.b32 	%r68, %r1, 0, %p30;
	setp.lt.s32 	%p31, %r67, 0;
	or.b32  	%r69, %r68, 2146435072;
	selp.b32 	%r70, %r69, %r68, %p31;
	mov.b32 	%r71, 0;
	mov.b64 	%fd227, {%r71, %r70};
$L__BB5_18:
	add.f64 	%fd130, %fd3, 0d402C000000000000;
	{
	.reg .b32 %temp; 
	mov.b64 	{%temp, %r72}, %fd130;
	}
	and.b32  	%r73, %r72, 2146435072;
	setp.ne.s32 	%p32, %r73, 2146435072;
	@%p32 bra 	$L__BB5_23;
	setp.num.f64 	%p33, %fd3, %fd3;
	@%p33 bra 	$L__BB5_21;
	mov.f64 	%fd131, 0d402C000000000000;
	add.rn.f64 	%fd227, %fd3, %fd131;
	bra.uni 	$L__BB5_23;
$L__BB5_21:
	setp.neu.f64 	%p34, %fd4, 0d7FF0000000000000;
	@%p34 bra 	$L__BB5_23;
	setp.eq.s32 	%p35, %r7, 1074790400;
	setp.lt.s32 	%p36, %r1, 0;
	setp.lt.s32 	%p37, %r67, 0;
	selp.b32 	%r75, 0, 2146435072, %p37;
	and.b32  	%r76, %r67, 2147483647;
	setp.ne.s32 	%p38, %r76, 1071644672;
	or.b32  	%r77, %r75, -2147483648;
	selp.b32 	%r78, %r77, %r75, %p38;
	selp.b32 	%r79, %r78, %r75, %p35;
	selp.b32 	%r80, %r79, %r75, %p36;
	mov.b32 	%r81, 0;
	mov.b64 	%fd227, {%r81, %r80};
$L__BB5_23:
	setp.neu.f64 	%p39, %fd3, 0d0000000000000000;
	setp.lt.s32 	%p40, %r1, 0;
	fma.rn.f64 	%fd24, %fd227, 0dB83F20333B1AB09C, %fd17;
	mov.f64 	%fd132, 0d402A000000000000;
	{
	.reg .b32 %temp; 
	mov.b64 	{%temp, %r82}, %fd132;
	}
	and.b32  	%r9, %r82, 2146435072;
	setp.eq.s32 	%p41, %r9, 1075838976;
	{ // callseq 3, 0
	.param .b64 param0;
	st.param.f64 	[param0], %fd4;
	.param .b64 param1;
	st.param.f64 	[param1], 0d402A000000000000;
	.param .b64 retval0;
	call.uni (retval0), 
	__internal_accurate_pow, 
	(
	param0, 
	param1
	);
	ld.param.f64 	%fd133, [retval0];
	} // callseq 3
	neg.f64 	%fd135, %fd133;
	selp.f64 	%fd136, %fd135, %fd133, %p41;
	selp.f64 	%fd229, %fd136, %fd133, %p40;
	@%p39 bra 	$L__BB5_25;
	setp.eq.s32 	%p42, %r9, 1075838976;
	selp.b32 	%r83, %r1, 0, %p42;
	setp.lt.s32 	%p43, %r82, 0;
	or.b32  	%r84, %r83, 2146435072;
	selp.b32 	%r85, %r84, %r83, %p43;
	mov.b32 	%r86, 0;
	mov.b64 	%fd229, {%r86, %r85};
$L__BB5_25:
	add.f64 	%fd137, %fd3, 0d402A000000000000;
	{
	.reg .b32 %temp; 
	mov.b64 	{%temp, %r87}, %fd137;
	}
	and.b32  	%r88, %r87, 2146435072;
	setp.ne.s32 	%p44, %r88, 2146435072;
	@%p44 bra 	$L__BB5_30;
	setp.num.f64 	%p45, %fd3, %fd3;
	@%p45 bra 	$L__BB5_28;
	mov.f64 	%fd138, 0d402A000000000000;
	add.rn.f64 	%fd229, %fd3, %fd138;
	bra.uni 	$L__BB5_30;
$L__BB5_28:
	setp.neu.f64 	%p46, %fd4, 0d7FF0000000000000;
	@%p46 bra 	$L__BB5_30;
	setp.eq.s32 	%p47, %r9, 1075838976;
	setp.lt.s32 	%p48, %r1, 0;
	setp.lt.s32 	%p49, %r82, 0;
	selp.b32 	%r90, 0, 2146435072, %p49;
	and.b32  	%r91, %r82, 2147483647;
	setp.ne.s32 	%p50, %r91, 1071644672;
	or.b32  	%r92, %r90, -2147483648;
	selp.b32 	%r93, %r92, %r90, %p50;
	selp.b32 	%r94, %r93, %r90, %p47;
	selp.b32 	%r95, %r94, %r90, %p48;
	mov.b32 	%r96, 0;
	mov.b64 	%fd229, {%r96, %r95};
$L__BB5_30:
	setp.neu.f64 	%p51, %fd3, 0d0000000000000000;
	setp.lt.s32 	%p52, %r1, 0;
	fma.rn.f64 	%fd31, %fd229, 0d3905EFD030042397, %fd24;
	mov.f64 	%fd139, 0d4028000000000000;
	{
	.reg .b32 %temp; 
	mov.b64 	{%temp, %r97}, %fd139;
	}
	and.b32  	%r11, %r97, 2146435072;
	setp.eq.s32 	%p53, %r11, 1073741824;
	{ // callseq 4, 0
	.param .b64 param0;
	st.param.f64 	[param0], %fd4;
	.param .b64 param1;
	st.param.f64 	[param1], 0d4028000000000000;
	.param .b64 retval0;
	call.uni (retval0), 
	__internal_accurate_pow, 
	(
	param0, 
	param1
	);
	ld.param.f64 	%fd140, [retval0];
	} // callseq 4
	neg.f64 	%fd142, %fd140;
	selp.f64 	%fd143, %fd142, %fd140, %p53;
	selp.f64 	%fd231, %fd143, %fd140, %p52;
	@%p51 bra 	$L__BB5_32;
	setp.eq.s32 	%p54, %r11, 1073741824;
	selp.b32 	%r98, %r1, 0, %p54;
	setp.lt.s32 	%p55, %r97, 0;
	or.b32  	%r99, %r98, 2146435072;
	selp.b32 	%r100, %r99, %r98, %p55;
	mov.b32 	%r101, 0;
	mov.b64 	%fd231, {%r101, %r100};
$L__BB5_32:
	add.f64 	%fd144, %fd3, 0d4028000000000000;
	{
	.reg .b32 %temp; 
	mov.b64 	{%temp, %r102}, %fd144;
	}
	and.b32  	%r103, %r102, 2146435072;
	setp.ne.s32 	%p56, %r103, 2146435072;
	@%p56 bra 	$L__BB5_37;
	setp.num.f64 	%p57, %fd3, %fd3;
	@%p57 bra 	$L__BB5_35;
	mov.f64 	%fd145, 0d4028000000000000;
	add.rn.f64 	%fd231, %fd3, %fd145;
	bra.uni 	$L__BB5_37;
$L__BB5_35:
	setp.neu.f64 	%p58, %fd4, 0d7FF0000000000000;
	@%p58 bra 	$L__BB5_37;
	setp.eq.s32 	%p59, %r11, 1073741824;
	setp.lt.s32 	%p60, %r1, 0;
	setp.lt.s32 	%p61, %r97, 0;
	selp.b32 	%r105, 0, 2146435072, %p61;
	and.b32  	%r106, %r97, 2147483647;
	setp.ne.s32 	%p62, %r106, 1071644672;
	or.b32  	%r107, %r105, -2147483648;
	selp.b32 	%r108, %r107, %r105, %p62;
	selp.b32 	%r109, %r108, %r105, %p59;
	selp.b32 	%r110, %r109, %r105, %p60;
	mov.b32 	%r111, 0;
	mov.b64 	%fd231, {%r111, %r110};
$L__BB5_37:
	setp.neu.f64 	%p63, %fd3, 0d0000000000000000;
	setp.lt.s32 	%p64, %r1, 0;
	fma.rn.f64 	%fd38, %fd231, 0dB9C4A9F48F2AB6FE, %fd31;
	mov.f64 	%fd146, 0d4026000000000000;
	{
	.reg .b32 %temp; 
	mov.b64 	{%temp, %r112}, %fd146;
	}
	and.b32  	%r13, %r112, 2146435072;
	setp.eq.s32 	%p65, %r13, 1075838976;
	{ // callseq 5, 0
	.param .b64 param0;
	st.param.f64 	[param0], %fd4;
	.param .b64 param1;
	st.param.f64 	[param1], 0d4026000000000000;
	.param .b64 retval0;
	call.uni (retval0), 
	__internal_accurate_pow, 
	(
	param0, 
	param1
	);
	ld.param.f64 	%fd147, [retval0];
	} // callseq 5
	neg.f64 	%fd149, %fd147;
	selp.f64 	%fd150, %fd149, %fd147, %p65;
	selp.f64 	%fd233, %fd150, %fd147, %p64;
	@%p63 bra 	$L__BB5_39;
	setp.eq.s32 	%p66, %r13, 1075838976;
	selp.b32 	%r113, %r1, 0, %p66;
	setp.lt.s32 	%p67, %r112, 0;
	or.b32  	%r114, %r113, 2146435072;
	selp.b32 	%r115, %r114, %r113, %p67;
	mov.b32 	%r116, 0;
	mov.b64 	%fd233, {%r116, %r115};
$L__BB5_39:
	add.f64 	%fd151, %fd3, 0d4026000000000000;
	{
	.reg .b32 %temp; 
	mov.b64 	{%temp, %r117}, %fd151;
	}
	and.b32  	%r118, %r117, 2146435072;
	setp.ne.s32 	%p68, %r118, 2146435072;
	@%p68 bra 	$L__BB5_44;
	setp.num.f64 	%p69, %fd3, %fd3;
	@%p69 bra 	$L__BB5_42;
	mov.f64 	%fd152, 0d4026000000000000;
	add.rn.f64 	%fd233, %fd3, %fd152;
	bra.uni 	$L__BB5_44;
$L__BB5_42:
	setp.neu.f64 	%p70, %fd4, 0d7FF0000000000000;
	@%p70 bra 	$L__BB5_44;
	setp.eq.s32 	%p71, %r13, 1075838976;
	setp.lt.s32 	%p72, %r1, 0;
	setp.lt.s32 	%p73, %r112, 0;
	selp.b32 	%r120, 0, 2146435072, %p73;
	and.b32  	%r121, %r112, 2147483647;
	setp.ne.s32 	%p74, %r121, 1071644672;
	or.b32  	%r122, %r120, -2147483648;
	selp.b32 	%r123, %r122, %r120, %p74;
	selp.b32 	%r124, %r123, %r120, %p71;
	selp.b32 	%r125, %r124, %r120, %p72;
	mov.b32 	%r126, 0;
	mov.b64 	%fd233, {%r126, %r125};
$L__BB5_44:
	setp.neu.f64 	%p75, %fd3, 0d0000000000000000;
	setp.lt.s32 	%p76, %r1, 0;
	fma.rn.f64 	%fd45, %fd233, 0d3A7B78F7B2B3E47A, %fd38;
	mov.f64 	%fd153, 0d4024000000000000;
	{
	.reg .b32 %temp; 
	mov.b64 	{%temp, %r127}, %fd153;
	}
	and.b32  	%r15, %r127, 2146435072;
	setp.eq.s32 	%p77, %r15, 1074790400;
	{ // callseq 6, 0
	.param .b64 param0;
	st.param.f64 	[param0], %fd4;
	.param .b64 param1;
	st.param.f64 	[param1], 0d4024000000000000;
	.param .b64 retval0;
	call.uni (retval0), 
	__internal_accurate_pow, 
	(
	param0, 
	param1
	);
	ld.param.f64 	%fd154, [retval0];
	} // callseq 6
	neg.f64 	%fd156, %fd154;
	selp.f64 	%fd157, %fd156, %fd154, %p77;
	selp.f64 	%fd235, %fd157, %fd154, %p76;
	@%p75 bra 	$L__BB5_46;
	setp.eq.s32 	%p78, %r15, 1074790400;
	selp.b32 	%r128, %r1, 0, %p78;
	setp.lt.s32 	%p79, %r127, 0;
	or.b32  	%r129, %r128, 2146435072;
	selp.b32 	%r130, %r129, %r128, %p79;
	mov.b32 	%r131, 0;
	mov.b64 	%fd235, {%r131, %r130};
$L__BB5_46:
	add.f64 	%fd158, %fd3, 0d4024000000000000;
	{
	.reg .b32 %temp; 
	mov.b64 	{%temp, %r132}, %fd158;
	}
	and.b32  	%r133, %r132, 2146435072;
	setp.ne.s32 	%p80, %r133, 2146435072;
	@%p80 bra 	$L__BB5_51;
	setp.num.f64 	%p81, %fd3, %fd3;
	@%p81 bra 	$L__BB5_49;
	mov.f64 	%fd159, 0d4024000000000000;
	add.rn.f64 	%fd235, %fd3, %fd159;
	bra.uni 	$L__BB5_51;
$L__BB5_49:
	setp.neu.f64 	%p82, %fd4, 0d7FF0000000000000;
	@%p82 bra 	$L__BB5_51;
	setp.eq.s32 	%p83, %r15, 1074790400;
	setp.lt.s32 	%p84, %r1, 0;
	setp.lt.s32 	%p85, %r127, 0;
	selp.b32 	%r135, 0, 2146435072, %p85;
	and.b32  	%r136, %r127, 2147483647;
	setp.ne.s32 	%p86, %r136, 1071644672;
	or.b32  	%r137, %r135, -2147483648;
	selp.b32 	%r138, %r137, %r135, %p86;
	selp.b32 	%r139, %r138, %r135, %p83;
	selp.b32 	%r140, %r139, %r135, %p84;
	mov.b32 	%r141, 0;
	mov.b64 	%fd235, {%r141, %r140};
$L__BB5_51:
	setp.neu.f64 	%p87, %fd3, 0d0000000000000000;
	setp.lt.s32 	%p88, %r1, 0;
	fma.rn.f64 	%fd52, %fd235, 0dBB2A888039637AB8, %fd45;
	mov.f64 	%fd160, 0d4022000000000000;
	{
	.reg .b32 %temp; 
	mov.b64 	{%temp, %r142}, %fd160;
	}
	and.b32  	%r17, %r142, 2146435072;
	setp.eq.s32 	%p89, %r17, 1075838976;
	{ // callseq 7, 0
	.param .b64 param0;
	st.param.f64 	[param0], %fd4;
	.param .b64 param1;
	st.param.f64 	[param1], 0d4022000000000000;
	.param .b64 retval0;
	call.uni (retval0), 
	__internal_accurate_pow, 
	(
	param0, 
	param1
	);
	ld.param.f64 	%fd161, [retval0];
	} // callseq 7
	neg.f64 	%fd163, %fd161;
	selp.f64 	%fd164, %fd163, %fd161, %p89;
	selp.f64 	%fd237, %fd164, %fd161, %p88;
	@%p87 bra 	$L__BB5_53;
	setp.eq.s32 	%p90, %r17, 1075838976;
	selp.b32 	%r143, %r1, 0, %p90;
	setp.lt.s32 	%p91, %r142, 0;
	or.b32  	%r144, %r143, 2146435072;
	selp.b32 	%r145, %r144, %r143, %p91;
	mov.b32 	%r146, 0;
	mov.b64 	%fd237, {%r146, %r145};
$L__BB5_53:
	add.f64 	%fd165, %fd3, 0d4022000000000000;
	{
	.reg .b32 %temp; 
	mov.b64 	{%temp, %r147}, %fd165;
	}
	and.b32  	%r148, %r147, 2146435072;
	setp.ne.s32 	%p92, %r148, 2146435072;
	@%p92 bra 	$L__BB5_58;
	setp.num.f64 	%p93, %fd3, %fd3;
	@%p93 bra 	$L__BB5_56;
	mov.f64 	%fd166, 0d4022000000000000;
	add.rn.f64 	%fd237, %fd3, %fd166;
	bra.uni 	$L__BB5_58;
$L__BB5_56:
	setp.neu.f64 	%p94, %fd4, 0d7FF0000000000000;
	@%p94 bra 	$L__BB5_58;
	setp.eq.s32 	%p95, %r17, 1075838976;
	setp.lt.s32 	%p96, %r1, 0;
	setp.lt.s32 	%p97, %r142, 0;
	selp.b32 	%r150, 0, 2146435072, %p97;
	and.b32  	%r151, %r142, 2147483647;
	setp.ne.s32 	%p98, %r151, 1071644672;
	or.b32  	%r152, %r150, -2147483648;
	selp.b32 	%r153, %r152, %r150, %p98;
	selp.b32 	%r154, %r153, %r150, %p95;
	selp.b32 	%r155, %r154, %r150, %p96;
	mov.b32 	%r156, 0;
	mov.b64 	%fd237, {%r156, %r155};
$L__BB5_58:
	setp.neu.f64 	%p99, %fd3, 0d0000000000000000;
	setp.lt.s32 	%p100, %r1, 0;
	fma.rn.f64 	%fd59, %fd237, 0d3BD2E13A1FD3ADA4, %fd52;
	mov.f64 	%fd167, 0d4020000000000000;
	{
	.reg .b32 %temp; 
	mov.b64 	{%temp, %r157}, %fd167;
	}
	and.b32  	%r19, %r157, 2146435072;
	setp.eq.s32 	%p101, %r19, 1071644672;
	{ // callseq 8, 0
	.param .b64 param0;
	st.param.f64 	[param0], %fd4;
	.param .b64 param1;
	st.param.f64 	[param1], 0d4020000000000000;
	.param .b64 retval0;
	call.uni (retval0), 
	__internal_accurate_pow, 
	(
	param0, 
	param1
	);
	ld.param.f64 	%fd168, [retval0];
	} // callseq 8
	neg.f64 	%fd170, %fd168;
	selp.f64 	%fd171, %fd170, %fd168, %p101;
	selp.f64 	%fd239, %fd171, %fd168, %p100;
	@%p99 bra 	$L__BB5_60;
	setp.eq.s32 	%p102, %r19, 1071644672;
	selp.b32 	%r158, %r1, 0, %p102;
	setp.lt.s32 	%p103, %r157, 0;
	or.b32  	%r159, %r158, 2146435072;
	selp.b32 	%r160, %r159, %r158, %p103;
	mov.b32 	%r161, 0;
	mov.b64 	%fd239, {%r161, %r160};
$L__BB5_60:
	add.f64 	%fd172, %fd3, 0d4020000000000000;
	{
	.reg .b32 %temp; 
	mov.b64 	{%temp, %r162}, %fd172;
	}
	and.b32  	%r163, %r162, 2146435072;
	setp.ne.s32 	%p104, %r163, 2146435072;
	@%p104 bra 	$L__BB5_65;
	setp.num.f64 	%p105, %fd3, %fd3;
	@%p105 bra 	$L__BB5_63;
	mov.f64 	%fd173, 0d4020000000000000;
	add.rn.f64 	%fd239, %fd3, %fd173;
	bra.uni 	$L__BB5_65;
$L__BB5_63:
	setp.neu.f64 	%p106, %fd4, 0d7FF0000000000000;
	@%p106 bra 	$L__BB5_65;
	setp.eq.s32 	%p107, %r19, 1071644672;
	setp.lt.s32 	%p108, %r1, 0;
	setp.lt.s32 	%p109, %r157, 0;
	selp.b32 	%r165, 0, 2146435072, %p109;
	and.b32  	%r166, %r157, 2147483647;
	setp.ne.s32 	%p110, %r166, 1071644672;
	or.b32  	%r167, %r165, -2147483648;
	selp.b32 	%r168, %r167, %r165, %p110;
	selp.b32 	%r169, %r168, %r165, %p107;
	selp.b32 	%r170, %r169, %r165, %p108;
	mov.b32 	%r171, 0;
	mov.b64 	%fd239, {%r171, %r170};
$L__BB5_65:
	setp.neu.f64 	%p111, %fd3, 0d0000000000000000;
	setp.lt.s32 	%p112, %r1, 0;
	fma.rn.f64 	%fd66, %fd239, 0dBC73DDD66D59B4DC, %fd59;
	mov.f64 	%fd174, 0d401C000000000000;
	{
	.reg .b32 %temp; 
	mov.b64 	{%temp, %r172}, %fd174;
	}
	and.b32  	%r21, %r172, 2146435072;
	setp.eq.s32 	%p113, %r21, 1074790400;
	{ // callseq 9, 0
	.param .b64 param0;
	st.param.f64 	[param0], %fd4;
	.param .b64 param1;
	st.param.f64 	[param1], 0d401C000000000000;
	.param .b64 retval0;
	call.uni (retval0), 
	__internal_accurate_pow, 
	(
	param0, 
	param1
	);
	ld.param.f64 	%fd175, [retval0];
	} // callseq 9
	neg.f64 	%fd177, %fd175;
	selp.f64 	%fd178, %fd177, %fd175, %p113;
	selp.f64 	%fd241, %fd178, %fd175, %p112;
	@%p111 bra 	$L__BB5_67;
	setp.eq.s32 	%p114, %r21, 1074790400;
	selp.b32 	%r173, %r1, 0, %p114;
	setp.lt.s32 	%p115, %r172, 0;
	or.b32  	%r174, %r173, 2146435072;
	selp.b32 	%r175, %r174, %r173, %p115;
	mov.b32 	%r176, 0;
	mov.b64 	%fd241, {%r176, %r175};
$L__BB5_67:
	add.f64 	%fd179, %fd3, 0d401C000000000000;
	{
	.reg .b32 %temp; 
	mov.b64 	{%temp, %r177}, %fd179;
	}
	and.b32  	%r178, %r177, 2146435072;
	setp.ne.s32 	%p116, %r178, 2146435072;
	@%p116 bra 	$L__BB5_72;
	setp.num.f64 	%p117, %fd3, %fd3;
	@%p117 bra 	$L__BB5_70;
	mov.f64 	%fd180, 0d401C000000000000;
	add.rn.f64 	%fd241, %fd3, %fd180;
	bra.uni 	$L__BB5_72;
$L__BB5_70:
	setp.neu.f64 	%p118, %fd4, 0d7FF0000000000000;
	@%p118 bra 	$L__BB5_72;
	setp.eq.s32 	%p119, %r21, 1074790400;
	setp.lt.s32 	%p120, %r1, 0;
	setp.lt.s32 	%p121, %r172, 0;
	selp.b32 	%r180, 0, 2146435072, %p121;
	and.b32  	%r181, %r172, 2147483647;
	setp.ne.s32 	%p122, %r181, 1071644672;
	or.b32  	%r182, %r180, -2147483648;
	selp.b32 	%r183, %r182, %r180, %p122;
	selp.b32 	%r184, %r183, %r180, %p119;
	selp.b32 	%r185, %r184, %r180, %p120;
	mov.b32 	%r186, 0;
	mov.b64 	%fd241, {%r186, %r185};
$L__BB5_72:
	setp.neu.f64 	%p123, %fd3, 0d0000000000000000;
	setp.lt.s32 	%p124, %r1, 0;
	fma.rn.f64 	%fd73, %fd241, 0d3D0EC27EA9F6547F, %fd66;
	mov.f64 	%fd181, 0d4018000000000000;
	{
	.reg .b32 %temp; 
	mov.b64 	{%temp, %r187}, %fd181;
	}
	and.b32  	%r23, %r187, 2146435072;
	setp.eq.s32 	%p125, %r23, 1073741824;
	{ // callseq 10, 0
	.param .b64 param0;
	st.param.f64 	[param0], %fd4;
	.param .b64 param1;
	st.param.f64 	[param1], 0d4018000000000000;
	.param .b64 retval0;
	call.uni (retval0), 
	__internal_accurate_pow, 
	(
	param0, 
	param1
	);
	ld.param.f64 	%fd182, [retval0];
	} // callseq 10
	neg.f64 	%fd184, %fd182;
	selp.f64 	%fd185, %fd184, %fd182, %p125;
	selp.f64 	%fd243, %fd185, %fd182, %p124;
	@%p123 bra 	$L__BB5_74;
	setp.eq.s32 	%p126, %r23, 1073741824;
	selp.b32 	%r188, %r1, 0, %p126;
	setp.lt.s32 	%p127, %r187, 0;
	or.b32  	%r189, %r188, 2146435072;
	selp.b32 	%r190, %r189, %r188, %p127;
	mov.b32 	%r191, 0;
	mov.b64 	%fd243, {%r191, %r190};
$L__BB5_74:
	add.f64 	%fd186, %fd3, 0d4018000000000000;
	{
	.reg .b32 %temp; 
	mov.b64 	{%temp, %r192}, %fd186;
	}
	and.b32  	%r193, %r192, 2146435072;
	setp.ne.s32 	%p128, %r193, 2146435072;
	@%p128 bra 	$L__BB5_79;
	setp.num.f64 	%p129, %fd3, %fd3;
	@%p129 bra 	$L__BB5_77;
	mov.f64 	%fd187, 0d4018000000000000;
	add.rn.f64 	%fd243, %fd3, %fd187;
	bra.uni 	$L__BB5_79;
$L__BB5_77:
	setp.neu.f64 	%p130, %fd4, 0d7FF0000000000000;
	@%p130 bra 	$L__BB5_79;
	setp.eq.s32 	%p131, %r23, 1073741824;
	setp.lt.s32 	%p132, %r1, 0;
	setp.lt.s32 	%p133, %r187, 0;
	selp.b32 	%r195, 0, 2146435072, %p133;
	and.b32  	%r196, %r187, 2147483647;
	setp.ne.s32 	%p134, %r196, 1071644672;
	or.b32  	%r197, %r195, -2147483648;
	selp.b32 	%r198, %r197, %r195, %p134;
	selp.b32 	%r199, %r198, %r195, %p131;
	selp.b32 	%r200, %r199, %r195, %p132;
	mov.b32 	%r201, 0;
	mov.b64 	%fd243, {%r201, %r200};
$L__BB5_79:
	setp.neu.f64 	%p135, %fd3, 0d0000000000000000;
	setp.lt.s32 	%p136, %r1, 0;
	fma.rn.f64 	%fd80, %fd243, 0dBDA149CC19DE5652, %fd73;
	mov.f64 	%fd188, 0d4014000000000000;
	{
	.reg .b32 %temp; 
	mov.b64 	{%temp, %r202}, %fd188;
	}
	and.b32  	%r25, %r202, 2146435072;
	setp.eq.s32 	%p137, %r25, 1074790400;
	{ // callseq 11, 0
	.param .b64 param0;
	st.param.f64 	[param0], %fd4;
	.param .b64 param1;
	st.param.f64 	[param1], 0d4014000000000000;
	.param .b64 retval0;
	call.uni (retval0), 
	__internal_accurate_pow, 
	(
	param0, 
	param1
	);
	ld.param.f64 	%fd189, [retval0];
	} // callseq 11
	neg.f64 	%fd191, %fd189;
	selp.f64 	%fd192, %fd191, %fd189, %p137;
	selp.f64 	%fd245, %fd192, %fd189, %p136;
	@%p135 bra 	$L__BB5_81;
	setp.eq.s32 	%p138, %r25, 1074790400;
	selp.b32 	%r203, %r1, 0, %p138;
	setp.lt.s32 	%p139, %r202, 0;
	or.b32  	%r204, %r203, 2146435072;
	selp.b32 	%r205, %r204, %r203, %p139;
	mov.b32 	%r206, 0;
	mov.b64 	%fd245, {%r206, %r205};
$L__BB5_81:
	add.f64 	%fd193, %fd3, 0d4014000000000000;
	{
	.reg .b32 %temp; 
	mov.b64 	{%temp, %r207}, %fd193;
	}
	and.b32  	%r208, %r207, 2146435072;
	setp.ne.s32 	%p140, %r208, 2146435072;
	@%p140 bra 	$L__BB5_86;
	setp.num.f64 	%p141, %fd3, %fd3;
	@%p141 bra 	$L__BB5_84;
	mov.f64 	%fd194, 0d4014000000000000;
	add.rn.f64 	%fd245, %fd3, %fd194;
	bra.uni 	$L__BB5_86;
$L__BB5_84:
	setp.neu.f64 	%p142, %fd4, 0d7FF0000000000000;
	@%p142 bra 	$L__BB5_86;
	setp.eq.s32 	%p143, %r25, 1074790400;
	setp.lt.s32 	%p144, %r1, 0;
	setp.lt.s32 	%p145, %r202, 0;
	selp.b32 	%r210, 0, 2146435072, %p145;
	and.b32  	%r211, %r202, 2147483647;
	setp.ne.s32 	%p146, %r211, 1071644672;
	or.b32  	%r212, %r210, -2147483648;
	selp.b32 	%r213, %r212, %r210, %p146;
	selp.b32 	%r214, %r213, %r210, %p143;
	selp.b32 	%r215, %r214, %r210, %p144;
	mov.b32 	%r216, 0;
	mov.b64 	%fd245, {%r216, %r215};
$L__BB5_86:
	setp.neu.f64 	%p147, %fd3, 0d0000000000000000;
	setp.lt.s32 	%p148, %r1, 0;
	fma.rn.f64 	%fd87, %fd245, 0d3E2B9ADAEB32CE1A, %fd80;
	mov.f64 	%fd195, 0d4010000000000000;
	{
	.reg .b32 %temp; 
	mov.b64 	{%temp, %r217}, %fd195;
	}
	and.b32  	%r27, %r217, 2146435072;
	setp.eq.s32 	%p149, %r27, 1072693248;
	{ // callseq 12, 0
	.param .b64 param0;
	st.param.f64 	[param0], %fd4;
	.param .b64 param1;
	st.param.f64 	[param1], 0d4010000000000000;
	.param .b64 retval0;
	call.uni (retval0), 
	__internal_accurate_pow, 
	(
	param0, 
	param1
	);
	ld.param.f64 	%fd196, [retval0];
	} // callseq 12
	neg.f64 	%fd198, %fd196;
	selp.f64 	%fd199, %fd198, %fd196, %p149;
	selp.f64 	%fd247, %fd199, %fd196, %p148;
	@%p147 bra 	$L__BB5_88;
	setp.eq.s32 	%p150, %r27, 1072693248;
	selp.b32 	%r218, %r1, 0, %p150;
	setp.lt.s32 	%p151, %r217, 0;
	or.b32  	%r219, %r218, 2146435072;
	selp.b32 	%r220, %r219, %r218, %p151;
	mov.b32 	%r221, 0;
	mov.b64 	%fd247, {%r221, %r220};
$L__BB5_88:
	add.f64 	%fd200, %fd3, 0d4010000000000000;
	{
	.reg .b32 %temp; 
	mov.b64 	{%temp, %r222}, %fd200;
	}
	and.b32  	%r223, %r222, 2146435072;
	setp.ne.s32 	%p152, %r223, 2146435072;
	@%p152 bra 	$L__BB5_93;
	setp.num.f64 	%p153, %fd3, %fd3;
	@%p153 bra 	$L__BB5_91;
	mov.f64 	%fd201, 0d4010000000000000;
	add.rn.f64 	%fd247, %fd3, %fd201;
	bra.uni 	$L__BB5_93;
$L__BB5_91:
	setp.neu.f64 	%p154, %fd4, 0d7FF0000000000000;
	@%p154 bra 	$L__BB5_93;
	setp.eq.s32 	%p155, %r27, 1072693248;
	setp.lt.s32 	%p156, %r1, 0;
	setp.lt.s32 	%p157, %r217, 0;
	selp.b32 	%r225, 0, 2146435072, %p157;
	and.b32  	%r226, %r217, 2147483647;
	setp.ne.s32 	%p158, %r226, 1071644672;
	or.b32  	%r227, %r225, -2147483648;
	selp.b32 	%r228, %r227, %r225, %p158;
	selp.b32 	%r229, %r228, %r225, %p155;
	selp.b32 	%r230, %r229, %r225, %p156;
	mov.b32 	%r231, 0;
	mov.b64 	%fd247, {%r231, %r230};
$L__BB5_93:
	setp.neu.f64 	%p159, %fd3, 0d0000000000000000;
	setp.lt.s32 	%p160, %r1, 0;
	fma.rn.f64 	%fd94, %fd247, 0dBEAE5B0192BE750F, %fd87;
	mov.f64 	%fd202, 0d4008000000000000;
	{
	.reg .b32 %temp; 
	mov.b64 	{%temp, %r232}, %fd202;
	}
	and.b32  	%r29, %r232, 2146435072;
	setp.eq.s32 	%p161, %r29, 1073741824;
	{ // callseq 13, 0
	.param .b64 param0;
	st.param.f64 	[param0], %fd4;
	.param .b64 param1;
	st.param.f64 	[param1], 0d4008000000000000;
	.param .b64 retval0;
	call.uni (retval0), 
	__internal_accurate_pow, 
	(
	param0, 
	param1
	);
	ld.param.f64 	%fd203, [retval0];
	} // callseq 13
	neg.f64 	%fd205, %fd203;
	selp.f64 	%fd206, %fd205, %fd203, %p161;
	selp.f64 	%fd249, %fd206, %fd203, %p160;
	@%p159 bra 	$L__BB5_95;
	setp.eq.s32 	%p162, %r29, 1073741824;
	selp.b32 	%r233, %r1, 0, %p162;
	setp.lt.s32 	%p163, %r232, 0;
	or.b32  	%r234, %r233, 2146435072;
	selp.b32 	%r235, %r234, %r233, %p163;
	mov.b32 	%r236, 0;
	mov.b64 	%fd249, {%r236, %r235};
$L__BB5_95:
	add.f64 	%fd207, %fd3, 0d4008000000000000;
	{
	.reg .b32 %temp; 
	mov.b64 	{%temp, %r237}, %fd207;
	}
	and.b32  	%r238, %r237, 2146435072;
	setp.ne.s32 	%p164, %r238, 2146435072;
	@%p164 bra 	$L__BB5_100;
	setp.num.f64 	%p165, %fd3, %fd3;
	@%p165 bra 	$L__BB5_98;
	mov.f64 	%fd208, 0d4008000000000000;
	add.rn.f64 	%fd249, %fd3, %fd208;
	bra.uni 	$L__BB5_100;
$L__BB5_98:
	setp.neu.f64 	%p166, %fd4, 0d7FF0000000000000;
	@%p166 bra 	$L__BB5_100;
	setp.eq.s32 	%p167, %r29, 1073741824;
	setp.lt.s32 	%p168, %r1, 0;
	setp.lt.s32 	%p169, %r232, 0;
	selp.b32 	%r240, 0, 2146435072, %p169;
	and.b32  	%r241, %r232, 2147483647;
	setp.ne.s32 	%p170, %r241, 1071644672;
	or.b32  	%r242, %r240, -2147483648;
	selp.b32 	%r243, %r242, %r240, %p170;
	selp.b32 	%r244, %r243, %r240, %p167;
	selp.b32 	%r245, %r244, %r240, %p168;
	mov.b32 	%r246, 0;
	mov.b64 	%fd249, {%r246, %r245};
$L__BB5_100:
	setp.neu.f64 	%p171, %fd3, 0d0000000000000000;
	setp.lt.s32 	%p172, %r1, 0;
	fma.rn.f64 	%fd101, %fd249, 0d3F26361DD97EB161, %fd94;
	mov.f64 	%fd209, 0d4000000000000000;
	{
	.reg .b32 %temp; 
	mov.b64 	{%temp, %r247}, %fd209;
	}
	and.b32  	%r31, %r247, 2146435072;
	setp.eq.s32 	%p173, %r31, 1062207488;
	{ // callseq 14, 0
	.param .b64 param0;
	st.param.f64 	[param0], %fd4;
	.param .b64 param1;
	st.param.f64 	[param1], 0d4000000000000000;
	.param .b64 retval0;
	call.uni (retval0), 
	__internal_accurate_pow, 
	(
	param0, 
	param1
	);
	ld.param.f64 	%fd210, [retval0];
	} // callseq 14
	neg.f64 	%fd212, %fd210;
	selp.f64 	%fd213, %fd212, %fd210, %p173;
	selp.f64 	%fd251, %fd213, %fd210, %p172;
	@%p171 bra 	$L__BB5_102;
	setp.eq.s32 	%p174, %r31, 1062207488;
	selp.b32 	%r248, %r1, 0, %p174;
	setp.lt.s32 	%p175, %r247, 0;
	or.b32  	%r249, %r248, 2146435072;
	selp.b32 	%r250, %r249, %r248, %p175;
	mov.b32 	%r251, 0;
	mov.b64 	%fd251, {%r251, %r250};
$L__BB5_102:
	add.f64 	%fd214, %fd3, 0d4000000000000000;
	{
	.reg .b32 %temp; 
	mov.b64 	{%temp, %r252}, %fd214;
	}
	and.b32  	%r253, %r252, 2146435072;
	setp.ne.s32 	%p176, %r253, 2146435072;
	@%p176 bra 	$L__BB5_107;
	setp.num.f64 	%p177, %fd3, %fd3;
	@%p177 bra 	$L__BB5_105;
	mov.f64 	%fd215, 0d4000000000000000;
	add.rn.f64 	%fd251, %fd3, %fd215;
	bra.uni 	$L__BB5_107;
$L__BB5_105:
	setp.neu.f64 	%p178, %fd4, 0d7FF0000000000000;
	@%p178 bra 	$L__BB5_107;
	setp.eq.s32 	%p179, %r31, 1062207488;
	setp.lt.s32 	%p180, %r1, 0;
	setp.lt.s32 	%p181, %r247, 0;
	selp.b32 	%r255, 0, 2146435072, %p181;
	and.b32  	%r256, %r247, 2147483647;
	setp.ne.s32 	%p182, %r256, 1071644672;
	or.b32  	%r257, %r255, -2147483648;
	selp.b32 	%r258, %r257, %r255, %p182;
	selp.b32 	%r259, %r258, %r255, %p179;
	selp.b32 	%r260, %r259, %r255, %p180;
	mov.b32 	%r261, 0;
	mov.b64 	%fd251, {%r261, %r260};
$L__BB5_107:
	setp.eq.f64 	%p183, %fd3, 0d3FF0000000000000;
	fma.rn.f64 	%fd216, %fd251, 0dBF9602957520389D, %fd101;
	selp.f64 	%fd217, 0dBF95D665B85D2F1D, %fd216, %p183;
	fma.rn.f64 	%fd218, %fd3, 0d40079CDE16CE6944, %fd217;
	add.f64 	%fd219, %fd218, 0dC08799ED666EC9EB;
	mul.f64 	%fd220, %fd219, %fd2;
	div.rn.f64 	%fd221, %fd220, 0d4097700000000000;
	cvt.rn.f32.f64 	%f6, %fd221;
$L__BB5_108:
	st.global.f32 	[%rd2+4], %f6;
$L__BB5_109:
	ret;

}
.func  (.param .b64 func_retval0) __internal_accurate_pow(
	.param .b64 __internal_accurate_pow_param_0,
	.param .b64 __internal_accurate_pow_param_1
)
{
	.reg .pred 	%p<8>;
	.reg .b32 	%r<49>;
	.reg .b32 	%f<3>;
	.reg .b64 	%fd<109>;

	ld.param.f64 	%fd10, [__internal_accurate_pow_param_0];
	ld.param.f64 	%fd11, [__internal_accurate_pow_param_1];
	{
	.reg .b32 %temp; 
	mov.b64 	{%temp, %r46}, %fd10;
	}
	{
	.reg .b32 %temp; 
	mov.b64 	{%r45, %temp}, %fd10;
	}
	shr.u32 	%r47, %r46, 20;
	setp.gt.u32 	%p1, %r46, 1048575;
	@%p1 bra 	$L__BB6_2;
	mul.f64 	%fd12, %fd10, 0d4350000000000000;
	{
	.reg .b32 %temp; 
	mov.b64 	{%temp, %r46}, %fd12;
	}
	{
	.reg .b32 %temp; 
	mov.b64 	{%r45, %temp}, %fd12;
	}
	shr.u32 	%r16, %r46, 20;
	add.s32 	%r47, %r16, -54;
$L__BB6_2:
	add.s32 	%r48, %r47, -1023;
	and.b32  	%r17, %r46, -2146435073;
	or.b32  	%r18, %r17, 1072693248;
	mov.b64 	%fd107, {%r45, %r18};
	setp.lt.u32 	%p2, %r18, 1073127583;
	@%p2 bra 	$L__BB6_4;
	{
	.reg .b32 %temp; 
	mov.b64 	{%r19, %temp}, %fd107;
	}
	{
	.reg .b32 %temp; 
	mov.b64 	{%temp, %r20}, %fd107;
	}
	add.s32 	%r21, %r20, -1048576;
	mov.b64 	%fd107, {%r19, %r21};
	add.s32 	%r48, %r47, -1022;
$L__BB6_4:
	add.f64 	%fd13, %fd107, 0dBFF0000000000000;
	add.f64 	%fd14, %fd107, 0d3FF0000000000000;
	rcp.approx.ftz.f64 	%fd15, %fd14;
	neg.f64 	%fd16, %fd14;
	fma.rn.f64 	%fd17, %fd16, %fd15, 0d3FF0000000000000;
	fma.rn.f64 	%fd18, %fd17, %fd17, %fd17;
	fma.rn.f64 	%fd19, %fd18, %fd15, %fd15;
	mul.f64 	%fd20, %fd13, %fd19;
	fma.rn.f64 	%fd21, %fd13, %fd19, %fd20;
	mul.f64 	%fd22, %fd21, %fd21;
	fma.rn.f64 	%fd23, %fd22, 0d3EB0F5FF7D2CAFE2, 0d3ED0F5D241AD3B5A;
	fma.rn.f64 	%fd24, %fd23, %fd22, 0d3EF3B20A75488A3F;
	fma.rn.f64 	%fd25, %fd24, %fd22, 0d3F1745CDE4FAECD5;
	fma.rn.f64 	%fd26, %fd25, %fd22, 0d3F3C71C7258A578B;
	fma.rn.f64 	%fd27, %fd26, %fd22, 0d3F6249249242B910;
	fma.rn.f64 	%fd28, %fd27, %fd22, 0d3F89999999999DFB;
	sub.f64 	%fd29, %fd13, %fd21;
	add.f64 	%fd30, %fd29, %fd29;
	neg.f64 	%fd31, %fd21;
	fma.rn.f64 	%fd32, %fd31, %fd13, %fd30;
	mul.f64 	%fd33, %fd19, %fd32;
	fma.rn.f64 	%fd34, %fd22, %fd28, 0d3FB5555555555555;
	mov.f64 	%fd35, 0d3FB5555555555555;
	sub.f64 	%fd36, %fd35, %fd34;
	fma.rn.f64 	%fd37, %fd22, %fd28, %fd36;
	add.f64 	%fd38, %fd37, 0dBC46A4CB00B9E7B0;
	add.f64 	%fd39, %fd34, %fd38;
	sub.f64 	%fd40, %fd34, %fd39;
	add.f64 	%fd41, %fd38, %fd40;
	mul.rn.f64 	%fd42, %fd21, %fd21;
	neg.f64 	%fd43, %fd42;
	fma.rn.f64 	%fd44, %fd21, %fd21, %fd43;
	{
	.reg .b32 %temp; 
	mov.b64 	{%r22, %temp}, %fd33;
	}
	{
	.reg .b32 %temp; 
	mov.b64 	{%temp, %r23}, %fd33;
	}
	add.s32 	%r24, %r23, 1048576;
	mov.b64 	%fd45, {%r22, %r24};
	fma.rn.f64 	%fd46, %fd21, %fd45, %fd44;
	mul.rn.f64 	%fd47, %fd42, %fd21;
	neg.f64 	%fd48, %fd47;
	fma.rn.f64 	%fd49, %fd42, %fd21, %fd48;
	fma.rn.f64 	%fd50, %fd42, %fd33, %fd49;
	fma.rn.f64 	%fd51, %fd46, %fd21, %fd50;
	mul.rn.f64 	%fd52, %fd39, %fd47;
	neg.f64 	%fd53, %fd52;
	fma.rn.f64 	%fd54, %fd39, %fd47, %fd53;
	fma.rn.f64 	%fd55, %fd39, %fd51, %fd54;
	fma.rn.f64 	%fd56, %fd41, %fd47, %fd55;
	add.f64 	%fd57, %fd52, %fd56;
	sub.f64 	%fd58, %fd52, %fd57;
	add.f64 	%fd59, %fd56, %fd58;
	add.f64 	%fd60, %fd21, %fd57;
	sub.f64 	%fd61, %fd21, %fd60;
	add.f64 	%fd62, %fd57, %fd61;
	add.f64 	%fd63, %fd59, %fd62;
	add.f64 	%fd64, %fd33, %fd63;
	add.f64 	%fd65, %fd60, %fd64;
	sub.f64 	%fd66, %fd60, %fd65;
	add.f64 	%fd67, %fd64, %fd66;
	xor.b32  	%r25, %r48, -2147483648;
	mov.b32 	%r26, 1127219200;
	mov.b64 	%fd68, {%r25, %r26};
	mov.b32 	%r27, -2147483648;
	mov.b64 	%fd69, {%r27, %r26};
	sub.f64 	%fd70, %fd68, %fd69;
	fma.rn.f64 	%fd71, %fd70, 0d3FE62E42FEFA39EF, %fd65;
	fma.rn.f64 	%fd72, %fd70, 0dBFE62E42FEFA39EF, %fd71;
	sub.f64 	%fd73, %fd72, %fd65;
	sub.f64 	%fd74, %fd67, %fd73;
	fma.rn.f64 	%fd75, %fd70, 0d3C7ABC9E3B39803F, %fd74;
	add.f64 	%fd76, %fd71, %fd75;
	sub.f64 	%fd77, %fd71, %fd76;
	add.f64 	%fd78, %fd75, %fd77;
	{
	.reg .b32 %temp; 
	mov.b64 	{%temp, %r28}, %fd11;
	}
	{
	.reg .b32 %temp; 
	mov.b64 	{%r29, %temp}, %fd11;
	}
	shl.b32 	%r30, %r28, 1;
	setp.gt.u32 	%p3, %r30, -33554433;
	and.b32  	%r31, %r28, -15728641;
	selp.b32 	%r32, %r31, %r28, %p3;
	mov.b64 	%fd79, {%r29, %r32};
	mul.rn.f64 	%fd80, %fd76, %fd79;
	neg.f64 	%fd81, %fd80;
	fma.rn.f64 	%fd82, %fd76, %fd79, %fd81;
	fma.rn.f64 	%fd83, %fd78, %fd79, %fd82;
	add.f64 	%fd4, %fd80, %fd83;
	sub.f64 	%fd84, %fd80, %fd4;
	add.f64 	%fd5, %fd83, %fd84;
	fma.rn.f64 	%fd85, %fd4, 0d3FF71547652B82FE, 0d4338000000000000;
	{
	.reg .b32 %temp; 
	mov.b64 	{%r13, %temp}, %fd85;
	}
	mov.f64 	%fd86, 0dC338000000000000;
	add.rn.f64 	%fd87, %fd85, %fd86;
	fma.rn.f64 	%fd88, %fd87, 0dBFE62E42FEFA39EF, %fd4;
	fma.rn.f64 	%fd89, %fd87, 0dBC7ABC9E3B39803F, %fd88;
	fma.rn.f64 	%fd90, %fd89, 0d3E5ADE1569CE2BDF, 0d3E928AF3FCA213EA;
	fma.rn.f64 	%fd91, %fd90, %fd89, 0d3EC71DEE62401315;
	fma.rn.f64 	%fd92, %fd91, %fd89, 0d3EFA01997C89EB71;
	fma.rn.f64 	%fd93, %fd92, %fd89, 0d3F2A01A014761F65;
	fma.rn.f64 	%fd94, %fd93, %fd89, 0d3F56C16C1852B7AF;
	fma.rn.f64 	%fd95, %fd94, %fd89, 0d3F81111111122322;
	fma.rn.f64 	%fd96, %fd95, %fd89, 0d3FA55555555502A1;
	fma.rn.f64 	%fd97, %fd96, %fd89, 0d3FC5555555555511;
	fma.rn.f64 	%fd98, %fd97, %fd89, 0d3FE000000000000B;
	fma.rn.f64 	%fd99, %fd98, %fd89, 0d3FF0000000000000;
	fma.rn.f64 	%fd100, %fd99, %fd89, 0d3FF0000000000000;
	{
	.reg .b32 %temp; 
	mov.b64 	{%r14, %temp}, %fd100;
	}
	{
	.reg .b32 %temp; 
	mov.b64 	{%temp, %r15}, %fd100;
	}
	shl.b32 	%r33, %r13, 20;
	add.s32 	%r34, %r33, %r15;
	mov.b64 	%fd108, {%r14, %r34};
	{
	.reg .b32 %temp; 
	mov.b64 	{%temp, %r35}, %fd4;
	}
	mov.b32 	%f2, %r35;
	abs.f32 	%f1, %f2;
	setp.lt.f32 	%p4, %f1, 0f4086232B;
	@%p4 bra 	$L__BB6_7;
	setp.lt.f64 	%p5, %fd4, 0d0000000000000000;
	add.f64 	%fd101, %fd4, 0d7FF0000000000000;
	selp.f64 	%fd108, 0d0000000000000000, %fd101, %p5;
	setp.geu.f32 	%p6, %f1, 0f40874800;
	@%p6 bra 	$L__BB6_7;
	shr.u32 	%r36, %r13, 31;
	add.s32 	%r37, %r13, %r36;
	shr.s32 	%r38, %r37, 1;
	shl.b32 	%r39, %r38, 20;
	add.s32 	%r40, %r15, %r39;
	mov.b64 	%fd102, {%r14, %r40};
	sub.s32 	%r41, %r13, %r38;
	shl.b32 	%r42, %r41, 20;
	add.s32 	%r43, %r42, 1072693248;
	mov.b32 	%r44, 0;
	mov.b64 	%fd103, {%r44, %r43};
	mul.f64 	%fd108, %fd103, %fd102;
$L__BB6_7:
	abs.f64 	%fd104, %fd108;
	setp.eq.f64 	%p7, %fd104, 0d7FF0000000000000;
	fma.rn.f64 	%fd105, %fd108, %fd5, %fd108;
	selp.f64 	%fd106, %fd108, %fd105, %p7;
	st.param.f64 	[func_retval0], %fd106;
	ret;

}


// ===== COMPILED SASS (sm_100) =====

	.target	sm_100

	.elftype	@"ET_EXEC"


//--------------------- .note.nv.tkinfo           --------------------------
	.section	.note.nv.tkinfo,"",@"SHT_NOTE"
	.sectionflags	@"SHF_NOTE_NV_TKINFO"
	.tkinfo
        /*0018*/ 	.word	0x00000002
        /*0030*/ 	.string	""
        /*0030*/ 	.string	"ptxas"
        /*0030*/ 	.string	"Cuda compilation tools, release 13.0, V13.0.88"
        /*0030*/ 	.string	"Build cuda_13.0.r13.0/compiler.36424714_0"
        /*0030*/ 	.string	"-arch sm_100 -m 64 "



//--------------------- .note.nv.cuinfo           --------------------------
	.section	.note.nv.cuinfo,"",@"SHT_NOTE"
	.sectionflags	@"SHF_NOTE_NV_CUINFO"
        /*0018*/ 	.short	0x0002
        /*001a*/ 	.short	0x0064
        /*001c*/ 	.short	0x0082
	.zero		2


//--------------------- .nv.info                  --------------------------
	.section	.nv.info,"",@"SHT_CUDA_INFO"
	.align	4


	//----- nvinfo : EIATTR_REGCOUNT
	.align		4
        /*0000*/ 	.byte	0x04, 0x2f
        /*0002*/ 	.short	(.L_1 - .L_0)
	.align		4
.L_0:
        /*0004*/ 	.word	index@(_Z34separateRealAndImaginaryComponentsP6float2PfS1_l)
        /*0008*/ 	.word	0x0000000a


	//----- nvinfo : EIATTR_FRAME_SIZE
	.align		4
.L_1:
        /*000c*/ 	.byte	0x04, 0x11
        /*000e*/ 	.short	(.L_3 - .L_2)
	.align		4
.L_2:
        /*0010*/ 	.word	index@(_Z34separateRealAndImaginaryComponentsP6float2PfS1_l)
        /*0014*/ 	.word	0x00000000


	//----- nvinfo : EIATTR_REGCOUNT
	.align		4
.L_3:
        /*0018*/ 	.byte	0x04, 0x2f
        /*001a*/ 	.short	(.L_5 - .L_4)
	.align		4
.L_4:
        /*001c*/ 	.word	index@(_Z28medianOfMediansNormalisationPfS_S_)
        /*0020*/ 	.word	0x00000016


	//----- nvinfo : EIATTR_FRAME_SIZE
	.align		4
.L_5:
        /*0024*/ 	.byte	0x04, 0x11
        /*0026*/ 	.short	(.L_7 - .L_6)
	.align		4
.L_6:
        /*0028*/ 	.word	index@($__internal_1_$__cuda_sm20_dblrcp_rn_slowpath_v3)
        /*002c*/ 	.word	0x00000000


	//----- nvinfo : EIATTR_FRAME_SIZE
	.align		4
.L_7:
        /*0030*/ 	.byte	0x04, 0x11
        /*0032*/ 	.short	(.L_9 - .L_8)
	.align		4
.L_8:
        /*0034*/ 	.word	index@(_Z28medianOfMediansNormalisationPfS_S_)
        /*0038*/ 	.word	0x00000000


	//----- nvinfo : EIATTR_REGCOUNT
	.align		4
.L_9:
        /*003c*/ 	.byte	0x04, 0x2f
        /*003e*/ 	.short	(.L_11 - .L_10)
	.align		4
.L_10:
        /*0040*/ 	.word	index@(_Z16magnitudeSquaredPfS_S_l)
        /*0044*/ 	.word	0x0000000c


	//----- nvinfo : EIATTR_FRAME_SIZE
	.align		4
.L_11:
        /*0048*/ 	.byte	0x04, 0x11
        /*004a*/ 	.short	(.L_13 - .L_12)
	.align		4
.L_12:
        /*004c*/ 	.word	index@(_Z16magnitudeSquaredPfS_S_l)
        /*0050*/ 	.word	0x00000000


	//----- nvinfo : EIATTR_REGCOUNT
	.align		4
.L_13:
        /*0054*/ 	.byte	0x04, 0x2f
        /*0056*/ 	.short	(.L_15 - .L_14)
	.align		4
.L_14:
        /*0058*/ 	.word	index@(_Z17decimateHarmonicsPfS_S_S_l)
        /*005c*/ 	.word	0x00000016


	//----- nvinfo : EIATTR_FRAME_SIZE
	.align		4
.L_15:
        /*0060*/ 	.byte	0x04, 0x11
        /*0062*/ 	.short	(.L_17 - .L_16)
	.align		4
.L_16:
        /*0064*/ 	.word	index@(_Z17decimateHarmonicsPfS_S_S_l)
        /*0068*/ 	.word	0x00000000


	//----- nvinfo : EIATTR_REGCOUNT
	.align		4
.L_17:
        /*006c*/ 	.byte	0x04, 0x2f
        /*006e*/ 	.short	(.L_19 - .L_18)
	.align		4
.L_18:
        /*0070*/ 	.word	index@(_Z17boxcarFilterArrayPfP9candidatel)
        /*0074*/ 	.word	0x00000010


	//----- nvinfo : EIATTR_FRAME_SIZE
	.align		4
.L_19:
        /*0078*/ 	.byte	0x04, 0x11
        /*007a*/ 	.short	(.L_21 - .L_20)
	.align		4
.L_20:
        /*007c*/ 	.word	index@(_Z17boxcarFilterArrayPfP9candidatel)
        /*0080*/ 	.word	0x00000000


	//----- nvinfo : EIATTR_REGCOUNT
	.align		4
.L_21:
        /*0084*/ 	.byte	0x04, 0x2f
        /*0086*/ 	.short	(.L_23 - .L_22)
	.align		4
.L_22:
        /*0088*/ 	.word	index@(_Z13calculateLogpP9candidatel)
        /*008c*/ 	.word	0x00000020


	//----- nvinfo : EIATTR_FRAME_SIZE
	.align		4
.L_23:
        /*0090*/ 	.byte	0x04, 0x11
        /*0092*/ 	.short	(.L_25 - .L_24)
	.align		4
.L_24:
        /*0094*/ 	.word	index@($_Z13calculateLogpP9candidatel$__internal_accurate_pow)
        /*0098*/ 	.word	0x00000000


	//----- nvinfo : EIATTR_FRAME_SIZE
	.align		4
.L_25:
        /*009c*/ 	.byte	0x04, 0x11
        /*009e*/ 	.short	(.L_27 - .L_26)
	.align		4
.L_26:
        /*00a0*/ 	.word	index@($__internal_0_$__cuda_sm20_div_rn_f64_full)
        /*00a4*/ 	.word	0x00000000


	//----- nvinfo : EIATTR_FRAME_SIZE
	.align		4
.L_27:
        /*00a8*/ 	.byte	0x04, 0x11
        /*00aa*/ 	.short	(.L_29 - .L_28)
	.align		4
.L_28:
        /*00ac*/ 	.word	index@(_Z13calculateLogpP9candidatel)
        /*00b0*/ 	.word	0x00000000


	//----- nvinfo : EIATTR_MIN_STACK_SIZE
	.align		4
.L_29:
        /*00b4*/ 	.byte	0x04, 0x12
        /*00b6*/ 	.short	(.L_31 - .L_30)
	.align		4
.L_30:
        /*00b8*/ 	.word	index@(_Z13calculateLogpP9candidatel)
        /*00bc*/ 	.word	0x00000000


	//----- nvinfo : EIATTR_MIN_STACK_SIZE
	.align		4
.L_31:
        /*00c0*/ 	.byte	0x04, 0x12
        /*00c2*/ 	.short	(.L_33 - .L_32)
	.align		4
.L_32:
        /*00c4*/ 	.word	index@(_Z17boxcarFilterArrayPfP9candidatel)
        /*00c8*/ 	.word	0x00000000


	//----- nvinfo : EIATTR_MIN_STACK_SIZE
	.align		4
.L_33:
        /*00cc*/ 	.byte	0x04, 0x12
        /*00ce*/ 	.short	(.L_35 - .L_34)
	.align		4
.L_34:
        /*00d0*/ 	.word	index@(_Z17decimateHarmonicsPfS_S_S_l)
        /*00d4*/ 	.word	0x00000000


	//----- nvinfo : EIATTR_MIN_STACK_SIZE
	.align		4
.L_35:
        /*00d8*/ 	.byte	0x04, 0x12
        /*00da*/ 	.short	(.L_37 - .L_36)
	.align		4
.L_36:
        /*00dc*/ 	.word	index@(_Z16magnitudeSquaredPfS_S_l)
        /*00e0*/ 	.word	0x00000000


	//----- nvinfo : EIATTR_MIN_STACK_SIZE
	.align		4
.L_37:
        /*00e4*/ 	.byte	0x04, 0x12
        /*00e6*/ 	.short	(.L_39 - .L_38)
	.align		4
.L_38:
        /*00e8*/ 	.word	index@(_Z28medianOfMediansNormalisationPfS_S_)
        /*00ec*/ 	.word	0x00000000


	//----- nvinfo : EIATTR_MIN_STACK_SIZE
	.align		4
.L_39:
        /*00f0*/ 	.byte	0x04, 0x12
        /*00f2*/ 	.short	(.L_41 - .L_40)
	.align		4
.L_40:
        /*00f4*/ 	.word	index@(_Z34separateRealAndImaginaryComponentsP6float2PfS1_l)
        /*00f8*/ 	.word	0x00000000
.L_41:


//--------------------- .nv.compat                --------------------------
	.section	.nv.compat,"",@"SHT_CUDA_COMPAT_INFO"
	.align	4
        /*0000*/ 	.byte	0x02, 0x09, 0x00, 0x00, 0x02, 0x02, 0x01, 0x00, 0x02, 0x05, 0x05, 0x00, 0x03, 0x07, 0x01, 0x01
        /*0010*/ 	.byte	0x02, 0x03, 0x00, 0x00, 0x02, 0x06, 0x01, 0x00, 0x04, 0x0b, 0x08, 0x00, 0x01, 0x00, 0x00, 0x00
        /*0020*/ 	.byte	0x00, 0x00, 0x00, 0x00


//--------------------- .nv.info._Z13calculateLogpP9candidatel --------------------------
	.section	.nv.info._Z13calculateLogpP9candidatel,"",@"SHT_CUDA_INFO"
	.sectionflags	@""
	.align	4


	//----- nvinfo : EIATTR_CUDA_API_VERSION
	.align		4
        /*0000*/ 	.byte	0x04, 0x37
        /*0002*/ 	.short	(.L_43 - .L_42)
.L_42:
        /*0004*/ 	.word	0x00000082


	//----- nvinfo : EIATTR_KPARAM_INFO
	.align		4
.L_43:
        /*0008*/ 	.byte	0x04, 0x17
        /*000a*/ 	.short	(.L_45 - .L_44)
.L_44:
        /*000c*/ 	.word	0x00000000
        /*0010*/ 	.short	0x0001
        /*0012*/ 	.short	0x0008
        /*0014*/ 	.byte	0x00, 0xf0, 0x21, 0x00


	//----- nvinfo : EIATTR_KPARAM_INFO
	.align		4
.L_45:
        /*0018*/ 	.byte	0x04, 0x17
        /*001a*/ 	.short	(.L_47 - .L_46)
.L_46:
        /*001c*/ 	.word	0x00000000
        /*0020*/ 	.short	0x0000
        /*0022*/ 	.short	0x0000
        /*0024*/ 	.byte	0x00, 0xf5, 0x21, 0x00


	//----- nvinfo : EIATTR_SPARSE_MMA_MASK
	.align		4
.L_47:
        /*0028*/ 	.byte	0x03, 0x50
        /*002a*/ 	.short	0x0000


	//----- nvinfo : EIATTR_MAXREG_COUNT
	.align		4
        /*002c*/ 	.byte	0x03, 0x1b
        /*002e*/ 	.short	0x00ff


	//----- nvinfo : EIATTR_MERCURY_ISA_VERSION
	.align		4
        /*0030*/ 	.byte	0x03, 0x5f
        /*0032*/ 	.short	0x0101


	//----- nvinfo : EIATTR_VRC_CTA_INIT_COUNT
	.align		4
        /*0034*/ 	.byte	0x02, 0x4a
	.zero		1
	.zero		1


	//----- nvinfo : EIATTR_EXIT_INSTR_OFFSETS
	.align		4
        /*0038*/ 	.byte	0x04, 0x1c
        /*003a*/ 	.short	(.L_49 - .L_48)


	//   ....[0]....
.L_48:
        /*003c*/ 	.word	0x00000090


	//   ....[1]....
        /*0040*/ 	.word	0x00002100


	//----- nvinfo : EIATTR_CRS_STACK_SIZE
	.align		4
.L_49:
        /*0044*/ 	.byte	0x04, 0x1e
        /*0046*/ 	.short	(.L_51 - .L_50)
.L_50:
        /*0048*/ 	.word	0x00000000


	//----- nvinfo : EIATTR_CBANK_PARAM_SIZE
	.align		4
.L_51:
        /*004c*/ 	.byte	0x03, 0x19
        /*004e*/ 	.short	0x0010


	//----- nvinfo : EIATTR_PARAM_CBANK
	.align		4
        /*0050*/ 	.byte	0x04, 0x0a
        /*0052*/ 	.short	(.L_53 - .L_52)
	.align		4
.L_52:
        /*0054*/ 	.word	index@(.nv.constant0._Z13calculateLogpP9candidatel)
        /*0058*/ 	.short	0x0380
        /*005a*/ 	.short	0x0010


	//----- nvinfo : EIATTR_SW_WAR
	.align		4
.L_53:
        /*005c*/ 	.byte	0x04, 0x36
        /*005e*/ 	.short	(.L_55 - .L_54)
.L_54:
        /*0060*/ 	.word	0x00000008
.L_55:


//--------------------- .nv.info._Z17boxcarFilterArrayPfP9candidatel --------------------------
	.section	.nv.info._Z17boxcarFilterArrayPfP9candidatel,"",@"SHT_CUDA_INFO"
	.sectionflags	@""
	.align	4


	//----- nvinfo : EIATTR_CUDA_API_VERSION
	.align		4
        /*0000*/ 	.byte	0x04, 0x37
        /*0002*/ 	.short	(.L_57 - .L_56)
.L_56:
        /*0004*/ 	.word	0x00000082


	//----- nvinfo : EIATTR_KPARAM_INFO
	.align		4
.L_57:
        /*0008*/ 	.byte	0x04, 0x17
        /*000a*/ 	.short	(.L_59 - .L_58)
.L_58:
        /*000c*/ 	.word	0x00000000
        /*0010*/ 	.short	0x0002
        /*0012*/ 	.short	0x0010
        /*0014*/ 	.byte	0x00, 0xf0, 0x21, 0x00


	//----- nvinfo : EIATTR_KPARAM_INFO
	.align		4
.L_59:
        /*0018*/ 	.byte	0x04, 0x17
        /*001a*/ 	.short	(.L_61 - .L_60)
.L_60:
        /*001c*/ 	.word	0x00000000
        /*0020*/ 	.short	0x0001
        /*0022*/ 	.short	0x0008
        /*0024*/ 	.byte	0x00, 0xf5, 0x21, 0x00


	//----- nvinfo : EIATTR_KPARAM_INFO
	.align		4
.L_61:
        /*0028*/ 	.byte	0x04, 0x17
        /*002a*/ 	.short	(.L_63 - .L_62)
.L_62:
        /*002c*/ 	.word	0x00000000
        /*0030*/ 	.short	0x0000
        /*0032*/ 	.short	0x0000
        /*0034*/ 	.byte	0x00, 0xf5, 0x21, 0x00


	//----- nvinfo : EIATTR_SPARSE_MMA_MASK
	.align		4
.L_63:
        /*0038*/ 	.byte	0x03, 0x50
        /*003a*/ 	.short	0x0000


	//----- nvinfo : EIATTR_MAXREG_COUNT
	.align		4
        /*003c*/ 	.byte	0x03, 0x1b
        /*003e*/ 	.short	0x00ff


	//----- nvinfo : EIATTR_NUM_BARRIERS
	.align		4
        /*0040*/ 	.byte	0x02, 0x4c
        /*0042*/ 	.byte	0x01
	.zero		1


	//----- nvinfo : EIATTR_MERCURY_ISA_VERSION
	.align		4
        /*0044*/ 	.byte	0x03, 0x5f
        /*0046*/ 	.short	0x0101


	//----- nvinfo : EIATTR_VRC_CTA_INIT_COUNT
	.align		4
        /*0048*/ 	.byte	0x02, 0x4a
	.zero		1
	.zero		1


	//----- nvinfo : EIATTR_EXIT_INSTR_OFFSETS
	.align		4
        /*004c*/ 	.byte	0x04, 0x1c
        /*004e*/ 	.short	(.L_65 - .L_64)


	//   ....[0]....
.L_64:
        /*0050*/ 	.word	0x00000460


	//   ....[1]....
        /*0054*/ 	.word	0x00000540


	//----- nvinfo : EIATTR_CBANK_PARAM_SIZE
	.align		4
.L_65:
        /*0058*/ 	.byte	0x03, 0x19
        /*005a*/ 	.short	0x0018


	//----- nvinfo : EIATTR_PARAM_CBANK
	.align		4
        /*005c*/ 	.byte	0x04, 0x0a
        /*005e*/ 	.short	(.L_67 - .L_66)
	.align		4
.L_66:
        /*0060*/ 	.word	index@(.nv.constant0._Z17boxcarFilterArrayPfP9candidatel)
        /*0064*/ 	.short	0x0380
        /*0066*/ 	.short	0x0018


	//----- nvinfo : EIATTR_SW_WAR
	.align		4
.L_67:
        /*0068*/ 	.byte	0x04, 0x36
        /*006a*/ 	.short	(.L_69 - .L_68)
.L_68:
        /*006c*/ 	.word	0x00000008
.L_69:


//--------------------- .nv.info._Z17decimateHarmonicsPfS_S_S_l --------------------------
	.section	.nv.info._Z17decimateHarmonicsPfS_S_S_l,"",@"SHT_CUDA_INFO"
	.sectionflags	@""
	.align	4


	//----- nvinfo : EIATTR_CUDA_API_VERSION
	.align		4
        /*0000*/ 	.byte	0x04, 0x37
        /*0002*/ 	.short	(.L_71 - .L_70)
.L_70:
        /*0004*/ 	.word	0x00000082


	//----- nvinfo : EIATTR_KPARAM_INFO
	.align		4
.L_71:
        /*0008*/ 	.byte	0x04, 0x17
        /*000a*/ 	.short	(.L_73 - .L_72)
.L_72:
        /*000c*/ 	.word	0x00000000
        /*0010*/ 	.short	0x0004
        /*0012*/ 	.short	0x0020
        /*0014*/ 	.byte	0x00, 0xf0, 0x21, 0x00


	//----- nvinfo : EIATTR_KPARAM_INFO
	.align		4
.L_73:
        /*0018*/ 	.byte	0x04, 0x17
        /*001a*/ 	.short	(.L_75 - .L_74)
.L_74:
        /*001c*/ 	.word	0x00000000
        /*0020*/ 	.short	0x0003
        /*0022*/ 	.short	0x0018
        /*0024*/ 	.byte	0x00, 0xf5, 0x21, 0x00


	//----- nvinfo : EIATTR_KPARAM_INFO
	.align		4
.L_75:
        /*0028*/ 	.byte	0x04, 0x17
        /*002a*/ 	.short	(.L_77 - .L_76)
.L_76:
        /*002c*/ 	.word	0x00000000
        /*0030*/ 	.short	0x0002
        /*0032*/ 	.short	0x0010
        /*0034*/ 	.byte	0x00, 0xf5, 0x21, 0x00


	//----- nvinfo : EIATTR_KPARAM_INFO
	.align		4
.L_77:
        /*0038*/ 	.byte	0x04, 0x17
        /*003a*/ 	.short	(.L_79 - .L_78)
.L_78:
        /*003c*/ 	.word	0x00000000
        /*0040*/ 	.short	0x0001
        /*0042*/ 	.short	0x0008
        /*0044*/ 	.byte	0x00, 0xf5, 0x21, 0x00


	//----- nvinfo : EIATTR_KPARAM_INFO
	.align		4
.L_79:
        /*0048*/ 	.byte	0x04, 0x17
        /*004a*/ 	.short	(.L_81 - .L_80)
.L_80:
        /*004c*/ 	.word	0x00000000
        /*0050*/ 	.short	0x0000
        /*0052*/ 	.short	0x0000
        /*0054*/ 	.byte	0x00, 0xf5, 0x21, 0x00


	//----- nvinfo : EIATTR_SPARSE_MMA_MASK
	.align		4
.L_81:
        /*0058*/ 	.byte	0x03, 0x50
        /*005a*/ 	.short	0x0000


	//----- nvinfo : EIATTR_MAXREG_COUNT
	.align		4
        /*005c*/ 	.byte	0x03, 0x1b
        /*005e*/ 	.short	0x00ff


	//----- nvinfo : EIATTR_MERCURY_ISA_VERSION
	.align		4
        /*0060*/ 	.byte	0x03, 0x5f
        /*0062*/ 	.short	0x0101


	//----- nvinfo : EIATTR_VRC_CTA_INIT_COUNT
	.align		4
        /*0064*/ 	.byte	0x02, 0x4a
	.zero		1
	.zero		1


	//----- nvinfo : EIATTR_EXIT_INSTR_OFFSETS
	.align		4
        /*0068*/ 	.byte	0x04, 0x1c
        /*006a*/ 	.short	(.L_83 - .L_82)


	//   ....[0]....
.L_82:
        /*006c*/ 	.word	0x000002d0


	//   ....[1]....
        /*0070*/ 	.word	0x00000400


	//----- nvinfo : EIATTR_CBANK_PARAM_SIZE
	.align		4
.L_83:
        /*0074*/ 	.byte	0x03, 0x19
        /*0076*/ 	.short	0x0028


	//----- nvinfo : EIATTR_PARAM_CBANK
	.align		4
        /*0078*/ 	.byte	0x04, 0x0a
        /*007a*/ 	.short	(.L_85 - .L_84)
	.align		4
.L_84:
        /*007c*/ 	.word	index@(.nv.constant0._Z17decimateHarmonicsPfS_S_S_l)
        /*0080*/ 	.short	0x0380
        /*0082*/ 	.short	0x0028


	//----- nvinfo : EIATTR_SW_WAR
	.align		4
.L_85:
        /*0084*/ 	.byte	0x04, 0x36
        /*0086*/ 	.short	(.L_87 - .L_86)
.L_86:
        /*0088*/ 	.word	0x00000008
.L_87:


//--------------------- .nv.info._Z16magnitudeSquaredPfS_S_l --------------------------
	.section	.nv.info._Z16magnitudeSquaredPfS_S_l,"",@"SHT_CUDA_INFO"
	.sectionflags	@""
	.align	4


	//----- nvinfo : EIATTR_CUDA_API_VERSION
	.align		4
        /*0000*/ 	.byte	0x04, 0x37
        /*0002*/ 	.short	(.L_89 - .L_88)
.L_88:
        /*0004*/ 	.word	0x00000082


	//----- nvinfo : EIATTR_KPARAM_INFO
	.align		4
.L_89:
        /*0008*/ 	.byte	0x04, 0x17
        /*000a*/ 	.short	(.L_91 - .L_90)
.L_90:
        /*000c*/ 	.word	0x00000000
        /*0010*/ 	.short	0x0003
        /*0012*/ 	.short	0x0018
        /*0014*/ 	.byte	0x00, 0xf0, 0x21, 0x00


	//----- nvinfo : EIATTR_KPARAM_INFO
	.align		4
.L_91:
        /*0018*/ 	.byte	0x04, 0x17
        /*001a*/ 	.short	(.L_93 - .L_92)
.L_92:
        /*001c*/ 	.word	0x00000000
        /*0020*/ 	.short	0x0002
        /*0022*/ 	.short	0x0010
        /*0024*/ 	.byte	0x00, 0xf5, 0x21, 0x00


	//----- nvinfo : EIATTR_KPARAM_INFO
	.align		4
.L_93:
        /*0028*/ 	.byte	0x04, 0x17
        /*002a*/ 	.short	(.L_95 - .L_94)
.L_94:
        /*002c*/ 	.word	0x00000000
        /*0030*/ 	.short	0x0001
        /*0032*/ 	.short	0x0008
        /*0034*/ 	.byte	0x00, 0xf5, 0x21, 0x00


	//----- nvinfo : EIATTR_KPARAM_INFO
	.align		4
.L_95:
        /*0038*/ 	.byte	0x04, 0x17
        /*003a*/ 	.short	(.L_97 - .L_96)
.L_96:
        /*003c*/ 	.word	0x00000000
        /*0040*/ 	.short	0x0000
        /*0042*/ 	.short	0x0000
        /*0044*/ 	.byte	0x00, 0xf5, 0x21, 0x00


	//----- nvinfo : EIATTR_SPARSE_MMA_MASK
	.align		4
.L_97:
        /*0048*/ 	.byte	0x03, 0x50
        /*004a*/ 	.short	0x0000


	//----- nvinfo : EIATTR_MAXREG_COUNT
	.align		4
        /*004c*/ 	.byte	0x03, 0x1b
        /*004e*/ 	.short	0x00ff


	//----- nvinfo : EIATTR_MERCURY_ISA_VERSION
	.align		4
        /*0050*/ 	.byte	0x03, 0x5f
        /*0052*/ 	.short	0x0101


	//----- nvinfo : EIATTR_VRC_CTA_INIT_COUNT
	.align		4
        /*0054*/ 	.byte	0x02, 0x4a
	.zero		1
	.zero		1


	//----- nvinfo : EIATTR_EXIT_INSTR_OFFSETS
	.align		4
        /*0058*/ 	.byte	0x04, 0x1c
        /*005a*/ 	.short	(.L_99 - .L_98)


	//   ....[0]....
.L_98:
        /*005c*/ 	.word	0x00000090


	//   ....[1]....
        /*0060*/ 	.word	0x000001a0


	//----- nvinfo : EIATTR_CBANK_PARAM_SIZE
	.align		4
.L_99:
        /*0064*/ 	.byte	0x03, 0x19
        /*0066*/ 	.short	0x0020


	//----- nvinfo : EIATTR_PARAM_CBANK
	.align		4
        /*0068*/ 	.byte	0x04, 0x0a
        /*006a*/ 	.short	(.L_101 - .L_100)
	.align		4
.L_100:
        /*006c*/ 	.word	index@(.nv.constant0._Z16magnitudeSquaredPfS_S_l)
        /*0070*/ 	.short	0x0380
        /*0072*/ 	.short	0x0020


	//----- nvinfo : EIATTR_SW_WAR
	.align		4
.L_101:
        /*0074*/ 	.byte	0x04, 0x36
        /*0076*/ 	.short	(.L_103 - .L_102)
.L_102:
        /*0078*/ 	.word	0x00000008
.L_103:


//--------------------- .nv.info._Z28medianOfMediansNormalisationPfS_S_ --------------------------
	.section	.nv.info._Z28medianOfMediansNormalisationPfS_S_,"",@"SHT_CUDA_INFO"
	.sectionflags	@""
	.align	4


	//----- nvinfo : EIATTR_CUDA_API_VERSION
	.align		4
        /*0000*/ 	.byte	0x04, 0x37
        /*0002*/ 	.short	(.L_105 - .L_104)
.L_104:
        /*0004*/ 	.word	0x00000082


	//----- nvinfo : EIATTR_KPARAM_INFO
	.align		4
.L_105:
        /*0008*/ 	.byte	0x04, 0x17
        /*000a*/ 	.short	(.L_107 - .L_106)
.L_106:
        /*000c*/ 	.word	0x00000000
        /*0010*/ 	.short	0x0002
        /*0012*/ 	.short	0x0010
        /*0014*/ 	.byte	0x00, 0xf5, 0x21, 0x00


	//----- nvinfo : EIATTR_KPARAM_INFO
	.align		4
.L_107:
        /*0018*/ 	.byte	0x04, 0x17
        /*001a*/ 	.short	(.L_109 - .L_108)
.L_108:
        /*001c*/ 	.word	0x00000000
        /*0020*/ 	.short	0x0001
        /*0022*/ 	.short	0x0008
        /*0024*/ 	.byte	0x00, 0xf5, 0x21, 0x00


	//----- nvinfo : EIATTR_KPARAM_INFO
	.align		4
.L_109:
        /*0028*/ 	.byte	0x04, 0x17
        /*002a*/ 	.short	(.L_111 - .L_110)
.L_110:
        /*002c*/ 	.word	0x00000000
        /*0030*/ 	.short	0x0000
        /*0032*/ 	.short	0x0000
        /*0034*/ 	.byte	0x00, 0xf5, 0x21, 0x00


	//----- nvinfo : EIATTR_SPARSE_MMA_MASK
	.align		4
.L_111:
        /*0038*/ 	.byte	0x03, 0x50
        /*003a*/ 	.short	0x0000


	//----- nvinfo : EIATTR_MAXREG_COUNT
	.align		4
        /*003c*/ 	.byte	0x03, 0x1b
        /*003e*/ 	.short	0x00ff


	//----- nvinfo : EIATTR_NUM_BARRIERS
	.align		4
        /*0040*/ 	.byte	0x02, 0x4c
        /*0042*/ 	.byte	0x01
	.zero		1


	//----- nvinfo : EIATTR_MERCURY_ISA_VERSION
	.align		4
        /*0044*/ 	.byte	0x03, 0x5f
        /*0046*/ 	.short	0x0101


	//----- nvinfo : EIATTR_VRC_CTA_INIT_COUNT
	.align		4
        /*0048*/ 	.byte	0x02, 0x4a
	.zero		1
	.zero		1


	//----- nvinfo : EIATTR_EXIT_INSTR_OFFSETS
	.align		4
        /*004c*/ 	.byte	0x04, 0x1c
        /*004e*/ 	.short	(.L_113 - .L_112)


	//   ....[0]....
.L_112:
        /*0050*/ 	.word	0x00001460


	//----- nvinfo : EIATTR_CRS_STACK_SIZE
	.align		4
.L_113:
        /*0054*/ 	.byte	0x04, 0x1e
        /*0056*/ 	.short	(.L_115 - .L_114)
.L_114:
        /*0058*/ 	.word	0x00000000


	//----- nvinfo : EIATTR_CBANK_PARAM_SIZE
	.align		4
.L_115:
        /*005c*/ 	.byte	0x03, 0x19
        /*005e*/ 	.short	0x0018


	//----- nvinfo : EIATTR_PARAM_CBANK
	.align		4
        /*0060*/ 	.byte	0x04, 0x0a
        /*0062*/ 	.short	(.L_117 - .L_116)
	.align		4
.L_116:
        /*0064*/ 	.word	index@(.nv.constant0._Z28medianOfMediansNormalisationPfS_S_)
        /*0068*/ 	.short	0x0380
        /*006a*/ 	.short	0x0018


	//----- nvinfo : EIATTR_SW_WAR
	.align		4
.L_117:
        /*006c*/ 	.byte	0x04, 0x36
        /*006e*/ 	.short	(.L_119 - .L_118)
.L_118:
        /*0070*/ 	.word	0x00000008
.L_119:


//--------------------- .nv.info._Z34separateRealAndImaginaryComponentsP6float2PfS1_l --------------------------
	.section	.nv.info._Z34separateRealAndImaginaryComponentsP6float2PfS1_l,"",@"SHT_CUDA_INFO"
	.sectionflags	@""
	.align	4


	//----- nvinfo : EIATTR_CUDA_API_VERSION
	.align		4
        /*0000*/ 	.byte	0x04, 0x37
        /*0002*/ 	.short	(.L_121 - .L_120)
.L_120:
        /*0004*/ 	.word	0x00000082


	//----- nvinfo : EIATTR_KPARAM_INFO
	.align		4
.L_121:
        /*0008*/ 	.byte	0x04, 0x17
        /*000a*/ 	.short	(.L_123 - .L_122)
.L_122:
        /*000c*/ 	.word	0x00000000
        /*0010*/ 	.short	0x0003
        /*0012*/ 	.short	0x0018
        /*0014*/ 	.byte	0x00, 0xf0, 0x21, 0x00


	//----- nvinfo : EIATTR_KPARAM_INFO
	.align		4
.L_123:
        /*0018*/ 	.byte	0x04, 0x17
        /*001a*/ 	.short	(.L_125 - .L_124)
.L_124:
        /*001c*/ 	.word	0x00000000
        /*0020*/ 	.short	0x0002
        /*0022*/ 	.short	0x0010
        /*0024*/ 	.byte	0x00, 0xf5, 0x21, 0x00


	//----- nvinfo : EIATTR_KPARAM_INFO
	.align		4
.L_125:
        /*0028*/ 	.byte	0x04, 0x17
        /*002a*/ 	.short	(.L_127 - .L_126)
.L_126:
        /*002c*/ 	.word	0x00000000
        /*0030*/ 	.short	0x0001
        /*0032*/ 	.short	0x0008
        /*0034*/ 	.byte	0x00, 0xf5, 0x21, 0x00


	//----- nvinfo : EIATTR_KPARAM_INFO
	.align		4
.L_127:
        /*0038*/ 	.byte	0x04, 0x17
        /*003a*/ 	.short	(.L_129 - .L_128)
.L_128:
        /*003c*/ 	.word	0x00000000
        /*0040*/ 	.short	0x0000
        /*0042*/ 	.short	0x0000
        /*0044*/ 	.byte	0x00, 0xf5, 0x21, 0x00


	//----- nvinfo : EIATTR_SPARSE_MMA_MASK
	.align		4
.L_129:
        /*0048*/ 	.byte	0x03, 0x50
        /*004a*/ 	.short	0x0000


	//----- nvinfo : EIATTR_MAXREG_COUNT
	.align		4
        /*004c*/ 	.byte	0x03, 0x1b
        /*004e*/ 	.short	0x00ff


	//----- nvinfo : EIATTR_MERCURY_ISA_VERSION
	.align		4
        /*0050*/ 	.byte	0x03, 0x5f
        /*0052*/ 	.short	0x0101


	//----- nvinfo : EIATTR_VRC_CTA_INIT_COUNT
	.align		4
        /*0054*/ 	.byte	0x02, 0x4a
	.zero		1
	.zero		1


	//----- nvinfo : EIATTR_EXIT_INSTR_OFFSETS
	.align		4
        /*0058*/ 	.byte	0x04, 0x1c
        /*005a*/ 	.short	(.L_131 - .L_130)


	//   ....[0]....
.L_130:
        /*005c*/ 	.word	0x00000080


	//   ....[1]....
        /*0060*/ 	.word	0x00000170


	//----- nvinfo : EIATTR_CBANK_PARAM_SIZE
	.align		4
.L_131:
        /*0064*/ 	.byte	0x03, 0x19
        /*0066*/ 	.short	0x0020


	//----- nvinfo : EIATTR_PARAM_CBANK
	.align		4
        /*0068*/ 	.byte	0x04, 0x0a
        /*006a*/ 	.short	(.L_133 - .L_132)
	.align		4
.L_132:
        /*006c*/ 	.word	index@(.nv.constant0._Z34separateRealAndImaginaryComponentsP6float2PfS1_l)
        /*0070*/ 	.short	0x0380
        /*0072*/ 	.short	0x0020


	//----- nvinfo : EIATTR_SW_WAR
	.align		4
.L_133:
        /*0074*/ 	.byte	0x04, 0x36
        /*0076*/ 	.short	(.L_135 - .L_134)
.L_134:
        /*0078*/ 	.word	0x00000008
.L_135:


//--------------------- .nv.callgraph             --------------------------
	.section	.nv.callgraph,"",@"SHT_CUDA_CALLGRAPH"
	.align	4
	.sectionentsize	8
	.align		4
        /*0000*/ 	.word	0x00000000
	.align		4
        /*0004*/ 	.word	0xffffffff
	.align		4
        /*0008*/ 	.word	0x00000000
	.align		4
        /*000c*/ 	.word	0xfffffffe
	.align		4
        /*0010*/ 	.word	0x00000000
	.align		4
        /*0014*/ 	.word	0xfffffffd
	.align		4
        /*0018*/ 	.word	0x00000000
	.align		4
        /*001c*/ 	.word	0xfffffffc


//--------------------- .text._Z13calculateLogpP9candidatel --------------------------
	.section	.text._Z13calculateLogpP9candidatel,"ax",@progbits
	.align	128
        .global         _Z13calculateLogpP9candidatel
        .type           _Z13calculateLogpP9candidatel,@function
        .size           _Z13calculateLogpP9candidatel,(.L_x_92 - _Z13calculateLogpP9candidatel)
        .other          _Z13calculateLogpP9candidatel,@"STO_CUDA_ENTRY STV_DEFAULT"
_Z13calculateLogpP9candidatel:
.text._Z13calculateLogpP9candidatel:
[----:B------:R-:W-:Y:S01]  /*0000*/  LDC R1, c[0x0][0x37c] ;  /* 0x0000df00ff017b82 */ /* 0x000fe20000000800 */
[----:B------:R-:W0:Y:S01]  /*0010*/  S2R R0, SR_CTAID.X ;  /* 0x0000000000007919 */ /* 0x000e220000002500 */
[----:B------:R-:W0:Y:S01]  /*0020*/  LDCU UR4, c[0x0][0x360] ;  /* 0x00006c00ff0477ac */ /* 0x000e220008000800 */
[----:B------:R-:W0:Y:S01]  /*0030*/  S2R R3, SR_TID.X ;  /* 0x0000000000037919 */ /* 0x000e220000002100 */
[----:B------:R-:W1:Y:S01]  /*0040*/  LDCU.64 UR6, c[0x0][0x388] ;  /* 0x00007100ff0677ac */ /* 0x000e620008000a00 */
[----:B0-----:R-:W-:-:S05]  /*0050*/  IMAD R0, R0, UR4, R3 ;  /* 0x0000000400007c24 */ /* 0x001fca000f8e0203 */
[----:B-1----:R-:W-:Y:S02]  /*0060*/  ISETP.GE.U32.AND P0, PT, R0, UR6, PT ;  /* 0x0000000600007c0c */ /* 0x002fe4000bf06070 */
[----:B------:R-:W-:-:S04]  /*0070*/  SHF.R.S32.HI R3, RZ, 0x1f, R0 ;  /* 0x0000001fff037819 */ /* 0x000fc80000011400 */
[----:B------:R-:W-:-:S13]  /*0080*/  ISETP.GE.AND.EX P0, PT, R3, UR7, PT, P0 ;  /* 0x0000000703007c0c */ /* 0x000fda000bf06300 */
[----:B------:R-:W-:Y:S05]  /*0090*/  @P0 EXIT ;  /* 0x000000000000094d */ /* 0x000fea0003800000 */
[----:B------:R-:W0:Y:S01]  /*00a0*/  LDCU.64 UR6, c[0x0][0x380] ;  /* 0x00007000ff0677ac */ /* 0x000e220008000a00 */
[----:B------:R-:W1:Y:S01]  /*00b0*/  LDCU.64 UR4, c[0x0][0x358] ;  /* 0x00006b00ff0477ac */ /* 0x000e620008000a00 */
[----:B0-----:R-:W-:-:S04]  /*00c0*/  LEA R12, P0, R0, UR6, 0x4 ;  /* 0x00000006000c7c11 */ /* 0x001fc8000f8020ff */
[----:B------:R-:W-:-:S05]  /*00d0*/  LEA.HI.X R13, R0, UR7, R3, 0x4, P0 ;  /* 0x00000007000d7c11 */ /* 0x000fca00080f2403 */
[----:B-1----:R-:W2:Y:S04]  /*00e0*/  LDG.E R10, desc[UR4][R12.64] ;  /* 0x000000040c0a7981 */ /* 0x002ea8000c1e1900 */
[----:B------:R-:W3:Y:S01]  /*00f0*/  LDG.E R0, desc[UR4][R12.64+0xc] ;  /* 0x00000c040c007981 */ /* 0x000ee2000c1e1900 */
[----:B------:R-:W-:Y:S01]  /*0100*/  UMOV UR6, 0xcccccccd ;  /* 0xcccccccd00067882 */ /* 0x000fe20000000000 */
[----:B------:R-:W-:Y:S01]  /*0110*/  UMOV UR7, 0x3ff0cccc ;  /* 0x3ff0cccc00077882 */ /* 0x000fe20000000000 */
[----:B------:R-:W-:Y:S01]  /*0120*/  BSSY.RECONVERGENT B0, `(.L_x_0) ;  /* 0x00001fc000007945 */ /* 0x000fe20003800200 */
[----:B--2---:R-:W0:Y:S01]  /*0130*/  F2F.F64.F32 R10, R10 ;  /* 0x0000000a000a7310 */ /* 0x004e220000201800 */
[----:B---3--:R-:W-:-:S07]  /*0140*/  I2FP.F32.S32 R0, R0 ;  /* 0x0000000000007245 */ /* 0x008fce0000201400 */
[----:B------:R-:W1:Y:S01]  /*0150*/  F2F.F64.F32 R2, R0 ;  /* 0x0000000000027310 */ /* 0x000e620000201800 */
[----:B0-----:R-:W-:-:S08]  /*0160*/  DMUL R4, R10, UR6 ;  /* 0x000000060a047c28 */ /* 0x001fd00008000000 */
[----:B-1----:R-:W-:Y:S01]  /*0170*/  DSETP.GTU.AND P0, PT, R4, R2, PT ;  /* 0x000000020400722a */ /* 0x002fe20003f0c000 */
[----:B------:R-:W-:-:S13]  /*0180*/  IMAD.MOV.U32 R5, RZ, RZ, RZ ;  /* 0x000000ffff057224 */ /* 0x000fda00078e00ff */
[----:B------:R-:W-:Y:S05]  /*0190*/  @!P0 BRA `(.L_x_1) ;  /* 0x0000001c00d08947 */ /* 0x000fea0003800000 */
[----:B------:R-:W0:Y:S01]  /*01a0*/  MUFU.RCP64H R5, R11 ;  /* 0x0000000b00057308 */ /* 0x000e220000001800 */
[----:B------:R-:W-:Y:S01]  /*01b0*/  IMAD.MOV.U32 R4, RZ, RZ, 0x1 ;  /* 0x00000001ff047424 */ /* 0x000fe200078e00ff */
[----:B------:R-:W-:Y:S05]  /*01c0*/  BSSY.RECONVERGENT B1, `(.L_x_2) ;  /* 0x0000016000017945 */ /* 0x000fea0003800200 */
[----:B0-----:R-:W-:-:S08]  /*01d0*/  DFMA R6, -R10, R4, 1 ;  /* 0x3ff000000a06742b */ /* 0x001fd00000000104 */
[----:B------:R-:W-:-:S08]  /*01e0*/  DFMA R6, R6, R6, R6 ;  /* 0x000000060606722b */ /* 0x000fd00000000006 */
[----:B------:R-:W-:Y:S02]  /*01f0*/  DFMA R6, R4, R6, R4 ;  /* 0x000000060406722b */ /* 0x000fe40000000004 */
[----:B------:R-:W-:-:S06]  /*0200*/  DMUL R4, R2, 1500 ;  /* 0x4097700002047828 */ /* 0x000fcc0000000000 */
[----:B------:R-:W-:-:S04]  /*0210*/  DFMA R8, -R10, R6, 1 ;  /* 0x3ff000000a08742b */ /* 0x000fc80000000106 */
[----:B------:R-:W-:-:S04]  /*0220*/  FSETP.GEU.AND P1, PT, |R5|, 6.5827683646048100446e-37, PT ;  /* 0x036000000500780b */ /* 0x000fc80003f2e200 */
[----:B------:R-:W-:-:S08]  /*0230*/  DFMA R8, R6, R8, R6 ;  /* 0x000000080608722b */ /* 0x000fd00000000006 */
[----:B------:R-:W-:-:S08]  /*0240*/  DMUL R2, R4, R8 ;  /* 0x0000000804027228 */ /* 0x000fd00000000000 */
[----:B------:R-:W-:-:S08]  /*0250*/  DFMA R6, -R10, R2, R4 ;  /* 0x000000020a06722b */ /* 0x000fd00000000104 */
[----:B------:R-:W-:-:S10]  /*0260*/  DFMA R2, R8, R6, R2 ;  /* 0x000000060802722b */ /* 0x000fd40000000002 */
[----:B------:R-:W-:-:S05]  /*0270*/  FFMA R0, RZ, R11, R3 ;  /* 0x0000000bff007223 */ /* 0x000fca0000000003 */
[----:B------:R-:W-:-:S13]  /*0280*/  FSETP.GT.AND P0, PT, |R0|, 1.469367938527859385e-39, PT ;  /* 0x001000000000780b */ /* 0x000fda0003f04200 */
[----:B------:R-:W-:Y:S05]  /*0290*/  @P0 BRA P1, `(.L_x_3) ;  /* 0x0000000000200947 */ /* 0x000fea0000800000 */
[----:B------:R-:W-:Y:S01]  /*02a0*/  IMAD.MOV.U32 R8, RZ, RZ, R4 ;  /* 0x000000ffff087224 */ /* 0x000fe200078e0004 */
[----:B------:R-:W-:Y:S01]  /*02b0*/  MOV R0, 0x300 ;  /* 0x0000030000007802 */ /* 0x000fe20000000f00 */
[----:B------:R-:W-:Y:S02]  /*02c0*/  IMAD.MOV.U32 R9, RZ, RZ, R5 ;  /* 0x000000ffff097224 */ /* 0x000fe400078e0005 */
[----:B------:R-:W-:Y:S02]  /*02d0*/  IMAD.MOV.U32 R6, RZ, RZ, R10 ;  /* 0x000000ffff067224 */ /* 0x000fe400078e000a */
[----:B------:R-:W-:-:S07]  /*02e0*/  IMAD.MOV.U32 R7, RZ, RZ, R11 ;  /* 0x000000ffff077224 */ /* 0x000fce00078e000b */
[----:B------:R-:W-:Y:S05]  /*02f0*/  CALL.REL.NOINC `($__internal_0_$__cuda_sm20_div_rn_f64_full) ;  /* 0x0000001c00847944 */ /* 0x000fea0003c00000 */
[----:B------:R-:W-:Y:S02]  /*0300*/  IMAD.MOV.U32 R2, RZ, RZ, R14 ;  /* 0x000000ffff027224 */ /* 0x000fe400078e000e */
[----:B------:R-:W-:-:S07]  /*0310*/  IMAD.MOV.U32 R3, RZ, RZ, R15 ;  /* 0x000000ffff037224 */ /* 0x000fce00078e000f */
.L_x_3:
[----:B------:R-:W-:Y:S05]  /*0320*/  BSYNC.RECONVERGENT B1 ;  /* 0x0000000000017941 */ /* 0x000fea0003800200 */
.L_x_2:
[----:B------:R-:W-:Y:S01]  /*0330*/  DADD R6, -RZ, |R2| ;  /* 0x00000000ff067229 */ /* 0x000fe20000000502 */
[----:B------:R-:W-:Y:S01]  /*0340*/  BSSY.RECONVERGENT B1, `(.L_x_4) ;  /* 0x0000005000017945 */ /* 0x000fe20003800200 */
[----:B------:R-:W-:Y:S01]  /*0350*/  IMAD.MOV.U32 R4, RZ, RZ, RZ ;  /* 0x000000ffff047224 */ /* 0x000fe200078e00ff */
[----:B------:R-:W-:Y:S01]  /*0360*/  MOV R0, 0x390 ;  /* 0x0000039000007802 */ /* 0x000fe20000000f00 */
[----:B------:R-:W-:-:S07]  /*0370*/  IMAD.MOV.U32 R5, RZ, RZ, 0x40300000 ;  /* 0x40300000ff057424 */ /* 0x000fce00078e00ff */
[----:B------:R-:W-:Y:S05]  /*0380*/  CALL.REL.NOINC `($_Z13calculateLogpP9candidatel$__internal_accurate_pow) ;  /* 0x0000002000d07944 */ /* 0x000fea0003c00000 */
[----:B------:R-:W-:Y:S05]  /*0390*/  BSYNC.RECONVERGENT B1 ;  /* 0x0000000000017941 */ /* 0x000fea0003800200 */
.L_x_4:
[C---:B------:R-:W-:Y:S01]  /*03a0*/  DADD R8, R2.reuse, 16 ;  /* 0x4030000002087429 */ /* 0x040fe20000000000 */
[----:B------:R-:W-:Y:S01]  /*03b0*/  BSSY.RECONVERGENT B1, `(.L_x_5) ;  /* 0x0000011000017945 */ /* 0x000fe20003800200 */
[----:B------:R-:W-:Y:S01]  /*03c0*/  DSETP.NEU.AND P0, PT, R2, RZ, PT ;  /* 0x000000ff0200722a */ /* 0x000fe20003f0d000 */
[----:B------:R-:W-:Y:S01]  /*03d0*/  IMAD.MOV.U32 R16, RZ, RZ, R6 ;  /* 0x000000ffff107224 */ /* 0x000fe200078e0006 */
[----:B------:R-:W-:Y:S01]  /*03e0*/  ISETP.GE.AND P1, PT, R3, RZ, PT ;  /* 0x000000ff0300720c */ /* 0x000fe20003f26270 */
[----:B------:R-:W-:-:S05]  /*03f0*/  IMAD.MOV.U32 R17, RZ, RZ, R5 ;  /* 0x000000ffff117224 */ /* 0x000fca00078e0005 */
[----:B------:R-:W-:Y:S01]  /*0400*/  LOP3.LUT R0, R9, 0x7ff00000, RZ, 0xc0, !PT ;  /* 0x7ff0000009007812 */ /* 0x000fe200078ec0ff */
[----:B------:R-:W-:-:S03]  /*0410*/  DADD R8, -RZ, |R2| ;  /* 0x00000000ff087229 */ /* 0x000fc60000000502 */
[----:B------:R-:W-:Y:S02]  /*0420*/  ISETP.NE.AND P2, PT, R0, 0x7ff00000, PT ;  /* 0x7ff000000000780c */ /* 0x000fe40003f45270 */
[----:B------:R-:W-:-:S05]  /*0430*/  @!P0 CS2R R16, SRZ ;  /* 0x0000000000108805 */ /* 0x000fca000001ff00 */
[----:B------:R-:W-:-:S06]  /*0440*/  IMAD.MOV.U32 R6, RZ, RZ, R8 ;  /* 0x000000ffff067224 */ /* 0x000fcc00078e0008 */
[----:B------:R-:W-:Y:S05]  /*0450*/  @P2 BRA `(.L_x_6) ;  /* 0x0000000000182947 */ /* 0x000fea0003800000 */
[----:B------:R-:W-:-:S14]  /*0460*/  DSETP.NAN.AND P2, PT, R2, R2, PT ;  /* 0x000000020200722a */ /* 0x000fdc0003f48000 */
[----:B------:R-:W-:Y:S01]  /*0470*/  @P2 DADD R16, R2, 16 ;  /* 0x4030000002102429 */ /* 0x000fe20000000000 */
[----:B------:R-:W-:Y:S10]  /*0480*/  @P2 BRA `(.L_x_6) ;  /* 0x00000000000c2947 */ /* 0x000ff40003800000 */
[----:B------:R-:W-:-:S14]  /*0490*/  DSETP.NEU.AND P2, PT, |R2|, +INF , PT ;  /* 0x7ff000000200742a */ /* 0x000fdc0003f4d200 */
[----:B------:R-:W-:Y:S02]  /*04a0*/  @!P2 IMAD.MOV.U32 R16, RZ, RZ, 0x0 ;  /* 0x00000000ff10a424 */ /* 0x000fe400078e00ff */
[----:B------:R-:W-:-:S07]  /*04b0*/  @!P2 IMAD.MOV.U32 R17, RZ, RZ, 0x7ff00000 ;  /* 0x7ff00000ff11a424 */ /* 0x000fce00078e00ff */
.L_x_6:
[----:B------:R-:W-:Y:S05]  /*04c0*/  BSYNC.RECONVERGENT B1 ;  /* 0x0000000000017941 */ /* 0x000fea0003800200 */
.L_x_5:
[----:B------:R-:W-:Y:S01]  /*04d0*/  BSSY.RECONVERGENT B1, `(.L_x_7) ;  /* 0x0000005000017945 */ /* 0x000fe20003800200 */
[----:B------:R-:W-:Y:S01]  /*04e0*/  IMAD.MOV.U32 R7, RZ, RZ, R9 ;  /* 0x000000ffff077224 */ /* 0x000fe200078e0009 */
[----:B------:R-:W-:Y:S01]  /*04f0*/  MOV R0, 0x520 ;  /* 0x0000052000007802 */ /* 0x000fe20000000f00 */
[----:B------:R-:W-:-:S07]  /*0500*/  IMAD.MOV.U32 R5, RZ, RZ, 0x402e0000 ;  /* 0x402e0000ff057424 */ /* 0x000fce00078e00ff */
[----:B------:R-:W-:Y:S05]  /*0510*/  CALL.REL.NOINC `($_Z13calculateLogpP9candidatel$__internal_accurate_pow) ;  /* 0x00000020006c7944 */ /* 0x000fea0003c00000 */
[----:B------:R-:W-:Y:S05]  /*0520*/  BSYNC.RECONVERGENT B1 ;  /* 0x0000000000017941 */ /* 0x000fea0003800200 */
.L_x_7:
[----:B------:R-:W-:Y:S01]  /*0530*/  DADD R8, R2, 15 ;  /* 0x402e000002087429 */ /* 0x000fe20000000000 */
[----:B------:R-:W-:Y:S01]  /*0540*/  MOV R7, R5 ;  /* 0x0000000500077202 */ /* 0x000fe20000000f00 */
[----:B------:R-:W-:Y:S05]  /*0550*/  BSSY.RECONVERGENT B1, `(.L_x_8) ;  /* 0x0000012000017945 */ /* 0x000fea0003800200 */
[----:B------:R-:W-:-:S03]  /*0560*/  DADD R14, -RZ, -R6 ;  /* 0x00000000ff0e7229 */ /* 0x000fc60000000906 */
[----:B------:R-:W-:-:S04]  /*0570*/  LOP3.LUT R8, R9, 0x7ff00000, RZ, 0xc0, !PT ;  /* 0x7ff0000009087812 */ /* 0x000fc800078ec0ff */
[----:B------:R-:W-:Y:S01]  /*0580*/  ISETP.NE.AND P2, PT, R8, 0x7ff00000, PT ;  /* 0x7ff000000800780c */ /* 0x000fe20003f45270 */
[----:B------:R-:W-:Y:S02]  /*0590*/  DADD R8, -RZ, |R2| ;  /* 0x00000000ff087229 */ /* 0x000fe40000000502 */
[----:B------:R-:W-:Y:S01]  /*05a0*/  FSEL R6, R14, R6, !P1 ;  /* 0x000000060e067208 */ /* 0x000fe20004800000 */
[----:B------:R-:W-:Y:S01]  /*05b0*/  @!P0 IMAD.MOV.U32 R6, RZ, RZ, RZ ;  /* 0x000000ffff068224 */ /* 0x000fe200078e00ff */
[----:B------:R-:W-:Y:S01]  /*05c0*/  FSEL R7, R15, R5, !P1 ;  /* 0x000000050f077208 */ /* 0x000fe20004800000 */
[----:B------:R-:W-:-:S07]  /*05d0*/  @!P0 IMAD.MOV.U32 R7, RZ, RZ, R3 ;  /* 0x000000ffff078224 */ /* 0x000fce00078e0003 */
[----:B------:R-:W-:Y:S05]  /*05e0*/  @P2 BRA `(.L_x_9) ;  /* 0x0000000000202947 */ /* 0x000fea0003800000 */
[----:B------:R-:W-:-:S14]  /*05f0*/  DSETP.NAN.AND P0, PT, R2, R2, PT ;  /* 0x000000020200722a */ /* 0x000fdc0003f08000 */
[----:B------:R-:W-:Y:S01]  /*0600*/  @P0 DADD R6, R2, 15 ;  /* 0x402e000002060429 */ /* 0x000fe20000000000 */
[----:B------:R-:W-:Y:S10]  /*0610*/  @P0 BRA `(.L_x_9) ;  /* 0x0000000000140947 */ /* 0x000ff40003800000 */
[----:B------:R-:W-:-:S14]  /*0620*/  DSETP.NEU.AND P0, PT, |R2|, +INF , PT ;  /* 0x7ff000000200742a */ /* 0x000fdc0003f0d200 */
[----:B------:R-:W-:Y:S01]  /*0630*/  @!P0 IMAD.MOV.U32 R0, RZ, RZ, -0x100000 ;  /* 0xfff00000ff008424 */ /* 0x000fe200078e00ff */
[----:B------:R-:W-:Y:S01]  /*0640*/  @!P0 ISETP.GE.AND P1, PT, R3, RZ, PT ;  /* 0x000000ff0300820c */ /* 0x000fe20003f26270 */
[----:B------:R-:W-:-:S03]  /*0650*/  @!P0 IMAD.MOV.U32 R6, RZ, RZ, RZ ;  /* 0x000000ffff068224 */ /* 0x000fc600078e00ff */
[----:B------:R-:W-:-:S09]  /*0660*/  @!P0 SEL R7, R0, 0x7ff00000, !P1 ;  /* 0x7ff0000000078807 */ /* 0x000fd20004800000 */
.L_x_9:
[----:B------:R-:W-:Y:S05]  /*0670*/  BSYNC.RECONVERGENT B1 ;  /* 0x0000000000017941 */ /* 0x000fea0003800200 */
.L_x_8:
[----:B------:R-:W-:Y:S01]  /*0680*/  UMOV UR6, 0x5b0593d1 ;  /* 0x5b0593d100067882 */ /* 0x000fe20000000000 */
[----:B------:R-:W-:Y:S01]  /*0690*/  UMOV UR7, 0x376a7647 ;  /* 0x376a764700077882 */ /* 0x000fe20000000000 */
[----:B------:R-:W-:Y:S01]  /*06a0*/  DSETP.NEU.AND P0, PT, R2, RZ, PT ;  /* 0x000000ff0200722a */ /* 0x000fe20003f0d000 */
[----:B------:R-:W-:Y:S01]  /*06b0*/  BSSY.RECONVERGENT B1, `(.L_x_10) ;  /* 0x000000a000017945 */ /* 0x000fe20003800200 */
[----:B------:R-:W-:Y:S01]  /*06c0*/  DMUL R6, R6, UR6 ;  /* 0x0000000606067c28 */ /* 0x000fe20008000000 */
[----:B------:R-:W-:Y:S01]  /*06d0*/  UMOV UR6, 0xc7d17c3f ;  /* 0xc7d17c3f00067882 */ /* 0x000fe20000000000 */
[----:B------:R-:W-:Y:S01]  /*06e0*/  UMOV UR7, 0x36845f1c ;  /* 0x36845f1c00077882 */ /* 0x000fe20000000000 */
[----:B------:R-:W-:Y:S01]  /*06f0*/  IMAD.MOV.U32 R5, RZ, RZ, 0x402c0000 ;  /* 0x402c0000ff057424 */ /* 0x000fe200078e00ff */
[----:B------:R-:W-:-:S04]  /*0700*/  MOV R0, 0x750 ;  /* 0x0000075000007802 */ /* 0x000fc80000000f00 */
[----:B------:R-:W-:Y:S01]  /*0710*/  DFMA R16, R16, -UR6, R6 ;  /* 0x8000000610107c2b */ /* 0x000fe20008000006 */
[----:B------:R-:W-:Y:S02]  /*0720*/  IMAD.MOV.U32 R6, RZ, RZ, R8 ;  /* 0x000000ffff067224 */ /* 0x000fe400078e0008 */
[----:B------:R-:W-:-:S08]  /*0730*/  IMAD.MOV.U32 R7, RZ, RZ, R9 ;  /* 0x000000ffff077224 */ /* 0x000fd000078e0009 */
[----:B------:R-:W-:Y:S05]  /*0740*/  CALL.REL.NOINC `($_Z13calculateLogpP9candidatel$__internal_accurate_pow) ;  /* 0x0000001c00e07944 */ /* 0x000fea0003c00000 */
[----:B------:R-:W-:Y:S05]  /*0750*/  BSYNC.RECONVERGENT B1 ;  /* 0x0000000000017941 */ /* 0x000fea0003800200 */
.L_x_10:
[C---:B------:R-:W-:Y:S01]  /*0760*/  DADD R8, R2.reuse, 14 ;  /* 0x402c000002087429 */ /* 0x040fe20000000000 */
[----:B------:R-:W-:Y:S01]  /*0770*/  BSSY.RECONVERGENT B1, `(.L_x_11) ;  /* 0x000000f000017945 */ /* 0x000fe20003800200 */
[----:B------:R-:W-:Y:S01]  /*0780*/  DSETP.NEU.AND P1, PT, R2, RZ, PT ;  /* 0x000000ff0200722a */ /* 0x000fe20003f2d000 */
[----:B------:R-:W-:Y:S01]  /*0790*/  IMAD.MOV.U32 R7, RZ, RZ, R5 ;  /* 0x000000ffff077224 */ /* 0x000fe200078e0005 */
[----:B------:R-:W-:Y:S02]  /*07a0*/  ISETP.GE.AND P2, PT, R3, RZ, PT ;  /* 0x000000ff0300720c */ /* 0x000fe40003f46270 */
[----:B------:R-:W-:-:S04]  /*07b0*/  @!P0 CS2R R6, SRZ ;  /* 0x0000000000068805 */ /* 0x000fc8000001ff00 */
[----:B------:R-:W-:-:S04]  /*07c0*/  LOP3.LUT R8, R9, 0x7ff00000, RZ, 0xc0, !PT ;  /* 0x7ff0000009087812 */ /* 0x000fc800078ec0ff */
[----:B------:R-:W-:Y:S01]  /*07d0*/  ISETP.NE.AND P3, PT, R8, 0x7ff00000, PT ;  /* 0x7ff000000800780c */ /* 0x000fe20003f65270 */
[----:B------:R-:W-:-:S12]  /*07e0*/  DADD R8, -RZ, |R2| ;  /* 0x00000000ff087229 */ /* 0x000fd80000000502 */
[----:B------:R-:W-:Y:S05]  /*07f0*/  @P3 BRA `(.L_x_12) ;  /* 0x0000000000183947 */ /* 0x000fea0003800000 */
[----:B------:R-:W-:-:S14]  /*0800*/  DSETP.NAN.AND P0, PT, R2, R2, PT ;  /* 0x000000020200722a */ /* 0x000fdc0003f08000 */
[----:B------:R-:W-:Y:S01]  /*0810*/  @P0 DADD R6, R2, 14 ;  /* 0x402c000002060429 */ /* 0x000fe20000000000 */
[----:B------:R-:W-:Y:S10]  /*0820*/  @P0 BRA `(.L_x_12) ;  /* 0x00000000000c0947 */ /* 0x000ff40003800000 */
[----:B------:R-:W-:-:S14]  /*0830*/  DSETP.NEU.AND P0, PT, |R2|, +INF , PT ;  /* 0x7ff000000200742a */ /* 0x000fdc0003f0d200 */
[----:B------:R-:W-:Y:S02]  /*0840*/  @!P0 IMAD.MOV.U32 R6, RZ, RZ, 0x0 ;  /* 0x00000000ff068424 */ /* 0x000fe400078e00ff */
[----:B------:R-:W-:-:S07]  /*0850*/  @!P0 IMAD.MOV.U32 R7, RZ, RZ, 0x7ff00000 ;  /* 0x7ff00000ff078424 */ /* 0x000fce00078e00ff */
.L_x_12:
[----:B------:R-:W-:Y:S05]  /*0860*/  BSYNC.RECONVERGENT B1 ;  /* 0x0000000000017941 */ /* 0x000fea0003800200 */
.L_x_11:
[----:B------:R-:W-:Y:S01]  /*0870*/  UMOV UR6, 0x3b1ab09c ;  /* 0x3b1ab09c00067882 */ /* 0x000fe20000000000 */
[----:B------:R-:W-:Y:S01]  /*0880*/  UMOV UR7, 0x383f2033 ;  /* 0x383f203300077882 */ /* 0x000fe20000000000 */
[----:B------:R-:W-:Y:S01]  /*0890*/  BSSY.RECONVERGENT B1, `(.L_x_13) ;  /* 0x0000007000017945 */ /* 0x000fe20003800200 */
[----:B------:R-:W-:Y:S01]  /*08a0*/  DFMA R16, R6, -UR6, R16 ;  /* 0x8000000606107c2b */ /* 0x000fe20008000010 */
[----:B------:R-:W-:Y:S01]  /*08b0*/  IMAD.MOV.U32 R5, RZ, RZ, 0x402a0000 ;  /* 0x402a0000ff057424 */ /* 0x000fe200078e00ff */
[----:B------:R-:W-:Y:S01]  /*08c0*/  MOV R0, 0x900 ;  /* 0x0000090000007802 */ /* 0x000fe20000000f00 */
[----:B------:R-:W-:Y:S02]  /*08d0*/  IMAD.MOV.U32 R6, RZ, RZ, R8 ;  /* 0x000000ffff067224 */ /* 0x000fe400078e0008 */
[----:B------:R-:W-:-:S07]  /*08e0*/  IMAD.MOV.U32 R7, RZ, RZ, R9 ;  /* 0x000000ffff077224 */ /* 0x000fce00078e0009 */
[----:B------:R-:W-:Y:S05]  /*08f0*/  CALL.REL.NOINC `($_Z13calculateLogpP9candidatel$__internal_accurate_pow) ;  /* 0x0000001c00747944 */ /* 0x000fea0003c00000 */
[----:B------:R-:W-:Y:S05]  /*0900*/  BSYNC.RECONVERGENT B1 ;  /* 0x0000000000017941 */ /* 0x000fea0003800200 */
.L_x_13:
[C---:B------:R-:W-:Y:S01]  /*0910*/  DADD R8, R2.reuse, 13 ;  /* 0x402a000002087429 */ /* 0x040fe20000000000 */
[----:B------:R-:W-:Y:S01]  /*0920*/  IMAD.MOV.U32 R7, RZ, RZ, R5 ;  /* 0x000000ffff077224 */ /* 0x000fe200078e0005 */
[----:B------:R-:W-:Y:S01]  /*0930*/  BSSY.RECONVERGENT B1, `(.L_x_14) ;  /* 0x0000013000017945 */ /* 0x000fe20003800200 */
[----:B------:R-:W-:-:S04]  /*0940*/  DSETP.NEU.AND P0, PT, R2, RZ, PT ;  /* 0x000000ff0200722a */ /* 0x000fc80003f0d000 */
[----:B------:R-:W-:-:S03]  /*0950*/  DADD R14, -RZ, -R6 ;  /* 0x00000000ff0e7229 */ /* 0x000fc60000000906 */
[----:B------:R-:W-:-:S04]  /*0960*/  LOP3.LUT R8, R9, 0x7ff00000, RZ, 0xc0, !PT ;  /* 0x7ff0000009087812 */ /* 0x000fc800078ec0ff */
[----:B------:R-:W-:Y:S01]  /*0970*/  ISETP.NE.AND P3, PT, R8, 0x7ff00000, PT ;  /* 0x7ff000000800780c */ /* 0x000fe20003f65270 */
[----:B------:R-:W-:Y:S02]  /*0980*/  DADD R8, -RZ, |R2| ;  /* 0x00000000ff087229 */ /* 0x000fe40000000502 */
[----:B------:R-:W-:Y:S01]  /*0990*/  FSEL R6, R14, R6, !P2 ;  /* 0x000000060e067208 */ /* 0x000fe20005000000 */
[----:B------:R-:W-:Y:S01]  /*09a0*/  @!P1 IMAD.MOV.U32 R6, RZ, RZ, RZ ;  /* 0x000000ffff069224 */ /* 0x000fe200078e00ff */
[----:B------:R-:W-:Y:S02]  /*09b0*/  FSEL R7, R15, R5, !P2 ;  /* 0x000000050f077208 */ /* 0x000fe40005000000 */
[----:B------:R-:W-:-:S06]  /*09c0*/  @!P1 MOV R7, R3 ;  /* 0x0000000300079202 */ /* 0x000fcc0000000f00 */
        /* <DEDUP_REMOVED lines=9> */
.L_x_15:
[----:B------:R-:W-:Y:S05]  /*0a60*/  BSYNC.RECONVERGENT B1 ;  /* 0x0000000000017941 */ /* 0x000fea0003800200 */
.L_x_14:
[----:B------:R-:W-:Y:S01]  /*0a70*/  UMOV UR6, 0x30042397 ;  /* 0x3004239700067882 */ /* 0x000fe20000000000 */
[----:B------:R-:W-:Y:S01]  /*0a80*/  UMOV UR7, 0x3905efd0 ;  /* 0x3905efd000077882 */ /* 0x000fe20000000000 */
[----:B------:R-:W-:Y:S01]  /*0a90*/  BSSY.RECONVERGENT B1, `(.L_x_16) ;  /* 0x0000007000017945 */ /* 0x000fe20003800200 */
[----:B------:R-:W-:Y:S01]  /*0aa0*/  DFMA R16, R6, UR6, R16 ;  /* 0x0000000606107c2b */ /* 0x000fe20008000010 */
[----:B------:R-:W-:Y:S01]  /*0ab0*/  IMAD.MOV.U32 R5, RZ, RZ, 0x40280000 ;  /* 0x40280000ff057424 */ /* 0x000fe200078e00ff */
[----:B------:R-:W-:Y:S01]  /*0ac0*/  MOV R0, 0xb00 ;  /* 0x00000b0000007802 */ /* 0x000fe20000000f00 */
[----:B------:R-:W-:Y:S02]  /*0ad0*/  IMAD.MOV.U32 R6, RZ, RZ, R8 ;  /* 0x000000ffff067224 */ /* 0x000fe400078e0008 */
[----:B------:R-:W-:-:S07]  /*0ae0*/  IMAD.MOV.U32 R7, RZ, RZ, R9 ;  /* 0x000000ffff077224 */ /* 0x000fce00078e0009 */
[----:B------:R-:W-:Y:S05]  /*0af0*/  CALL.REL.NOINC `($_Z13calculateLogpP9candidatel$__internal_accurate_pow) ;  /* 0x0000001800f47944 */ /* 0x000fea0003c00000 */
[----:B------:R-:W-:Y:S05]  /*0b00*/  BSYNC.RECONVERGENT B1 ;  /* 0x0000000000017941 */ /* 0x000fea0003800200 */
.L_x_16:
        /* <DEDUP_REMOVED lines=16> */
.L_x_18:
[----:B------:R-:W-:Y:S05]  /*0c10*/  BSYNC.RECONVERGENT B1 ;  /* 0x0000000000017941 */ /* 0x000fea0003800200 */
.L_x_17:
        /* <DEDUP_REMOVED lines=10> */
.L_x_19:
        /* <DEDUP_REMOVED lines=18> */
[----:B------:R-:W-:Y:S02]  /*0de0*/  @!P1 ISETP.GE.AND P2, PT, R3, RZ, PT ;  /* 0x000000ff0300920c */ /* 0x000fe40003f46270 */
[----:B------:R-:W-:Y:S02]  /*0df0*/  @!P1 MOV R6, RZ ;  /* 0x000000ff00069202 */ /* 0x000fe40000000f00 */
[----:B------:R-:W-:-:S09]  /*0e00*/  @!P1 SEL R7, R0, 0x7ff00000, !P2 ;  /* 0x7ff0000000079807 */ /* 0x000fd20005000000 */
.L_x_21:
[----:B------:R-:W-:Y:S05]  /*0e10*/  BSYNC.RECONVERGENT B1 ;  /* 0x0000000000017941 */ /* 0x000fea0003800200 */
.L_x_20:
        /* <DEDUP_REMOVED lines=10> */
.L_x_22:
        /* <DEDUP_REMOVED lines=16> */
.L_x_24:
[----:B------:R-:W-:Y:S05]  /*0fc0*/  BSYNC.RECONVERGENT B1 ;  /* 0x0000000000017941 */ /* 0x000fea0003800200 */
.L_x_23:
        /* <DEDUP_REMOVED lines=10> */
.L_x_25:
        /* <DEDUP_REMOVED lines=21> */
.L_x_27:
[----:B------:R-:W-:Y:S05]  /*11c0*/  BSYNC.RECONVERGENT B1 ;  /* 0x0000000000017941 */ /* 0x000fea0003800200 */
.L_x_26:
[----:B------:R-:W-:Y:S01]  /*11d0*/  UMOV UR6, 0x1fd3ada4 ;  /* 0x1fd3ada400067882 */ /* 0x000fe20000000000 */
[----:B------:R-:W-:Y:S01]  /*11e0*/  UMOV UR7, 0x3bd2e13a ;  /* 0x3bd2e13a00077882 */ /* 0x000fe20000000000 */
[----:B------:R-:W-:Y:S01]  /*11f0*/  BSSY.RECONVERGENT B1, `(.L_x_28) ;  /* 0x0000007000017945 */ /* 0x000fe20003800200 */
[----:B------:R-:W-:Y:S01]  /*1200*/  DFMA R16, R6, UR6, R16 ;  /* 0x0000000606107c2b */ /* 0x000fe20008000010 */
[----:B------:R-:W-:Y:S01]  /*1210*/  IMAD.MOV.U32 R5, RZ, RZ, 0x40200000 ;  /* 0x40200000ff057424 */ /* 0x000fe200078e00ff */
[----:B------:R-:W-:Y:S01]  /*1220*/  MOV R7, R9 ;  /* 0x0000000900077202 */ /* 0x000fe20000000f00 */
[----:B------:R-:W-:Y:S01]  /*1230*/  IMAD.MOV.U32 R6, RZ, RZ, R8 ;  /* 0x000000ffff067224 */ /* 0x000fe200078e0008 */
[----:B------:R-:W-:-:S07]  /*1240*/  MOV R0, 0x1260 ;  /* 0x0000126000007802 */ /* 0x000fce0000000f00 */
[----:B------:R-:W-:Y:S05]  /*1250*/  CALL.REL.NOINC `($_Z13calculateLogpP9candidatel$__internal_accurate_pow) ;  /* 0x00000014001c7944 */ /* 0x000fea0003c00000 */
[----:B------:R-:W-:Y:S05]  /*1260*/  BSYNC.RECONVERGENT B1 ;  /* 0x0000000000017941 */ /* 0x000fea0003800200 */
.L_x_28:
        /* <DEDUP_REMOVED lines=16> */
.L_x_30:
[----:B------:R-:W-:Y:S05]  /*1370*/  BSYNC.RECONVERGENT B1 ;  /* 0x0000000000017941 */ /* 0x000fea0003800200 */
.L_x_29:
        /* <DEDUP_REMOVED lines=10> */
.L_x_31:
        /* <DEDUP_REMOVED lines=21> */
.L_x_33:
[----:B------:R-:W-:Y:S05]  /*1570*/  BSYNC.RECONVERGENT B1 ;  /* 0x0000000000017941 */ /* 0x000fea0003800200 */
.L_x_32:
        /* <DEDUP_REMOVED lines=10> */
.L_x_34:
[C---:B------:R-:W-:Y:S01]  /*1620*/  DADD R8, R2.reuse, 6 ;  /* 0x4018000002087429 */ /* 0x040fe20000000000 */
[----:B------:R-:W-:Y:S01]  /*1630*/  BSSY.RECONVERGENT B1, `(.L_x_35) ;  /* 0x000000f000017945 */ /* 0x000fe20003800200 */
[----:B------:R-:W-:Y:S01]  /*1640*/  DSETP.NEU.AND P2, PT, R2, RZ, PT ;  /* 0x000000ff0200722a */ /* 0x000fe20003f4d000 */
[----:B------:R-:W-:Y:S02]  /*1650*/  MOV R7, R5 ;  /* 0x0000000500077202 */ /* 0x000fe40000000f00 */
[----:B------:R-:W-:Y:S02]  /*1660*/  @!P0 CS2R R6, SRZ ;  /* 0x0000000000068805 */ /* 0x000fe4000001ff00 */
[----:B------:R-:W-:-:S03]  /*1670*/  ISETP.GE.AND P1, PT, R3, RZ, PT ;  /* 0x000000ff0300720c */ /* 0x000fc60003f26270 */
        /* <DEDUP_REMOVED lines=10> */
.L_x_36:
[----:B------:R-:W-:Y:S05]  /*1720*/  BSYNC.RECONVERGENT B1 ;  /* 0x0000000000017941 */ /* 0x000fea0003800200 */
.L_x_35:
        /* <DEDUP_REMOVED lines=10> */
.L_x_37:
        /* <DEDUP_REMOVED lines=21> */
.L_x_39:
[----:B------:R-:W-:Y:S05]  /*1920*/  BSYNC.RECONVERGENT B1 ;  /* 0x0000000000017941 */ /* 0x000fea0003800200 */
.L_x_38:
        /* <DEDUP_REMOVED lines=10> */
.L_x_40:
        /* <DEDUP_REMOVED lines=14> */
[----:B------:R-:W-:Y:S01]  /*1ab0*/  @!P0 IMAD.MOV.U32 R6, RZ, RZ, 0x0 ;  /* 0x00000000ff068424 */ /* 0x000fe200078e00ff */
[----:B------:R-:W-:-:S07]  /*1ac0*/  @!P0 MOV R7, 0x7ff00000 ;  /* 0x7ff0000000078802 */ /* 0x000fce0000000f00 */
.L_x_42:
[----:B------:R-:W-:Y:S05]  /*1ad0*/  BSYNC.RECONVERGENT B1 ;  /* 0x0000000000017941 */ /* 0x000fea0003800200 */
.L_x_41:
        /* <DEDUP_REMOVED lines=10> */
.L_x_43:
        /* <DEDUP_REMOVED lines=21> */
.L_x_45:
[----:B------:R-:W-:Y:S05]  /*1cd0*/  BSYNC.RECONVERGENT B1 ;  /* 0x0000000000017941 */ /* 0x000fea0003800200 */
.L_x_44:
        /* <DEDUP_REMOVED lines=10> */
.L_x_46:
[----:B------:R-:W-:Y:S01]  /*1d80*/  DADD R8, R2, 2 ;  /* 0x4000000002087429 */ /* 0x000fe20000000000 */
[----:B------:R-:W0:Y:S01]  /*1d90*/  MUFU.RCP64H R15, 1500 ;  /* 0x40977000000f7908 */ /* 0x000e220000001800 */
[----:B------:R-:W-:Y:S01]  /*1da0*/  IMAD.MOV.U32 R14, RZ, RZ, 0x1 ;  /* 0x00000001ff0e7424 */ /* 0x000fe200078e00ff */
[----:B------:R-:W-:Y:S01]  /*1db0*/  BSSY.RECONVERGENT B1, `(.L_x_47) ;  /* 0x000000f000017945 */ /* 0x000fe20003800200 */
[----:B------:R-:W-:Y:S01]  /*1dc0*/  IMAD.MOV.U32 R7, RZ, RZ, R5 ;  /* 0x000000ffff077224 */ /* 0x000fe200078e0005 */
[----:B------:R-:W-:Y:S01]  /*1dd0*/  @!P0 CS2R R6, SRZ ;  /* 0x0000000000068805 */ /* 0x000fe2000001ff00 */
[----:B------:R-:W-:-:S04]  /*1de0*/  IMAD.MOV.U32 R8, RZ, RZ, 0x0 ;  /* 0x00000000ff087424 */ /* 0x000fc800078e00ff */
[----:B------:R-:W-:Y:S01]  /*1df0*/  LOP3.LUT R0, R9, 0x7ff00000, RZ, 0xc0, !PT ;  /* 0x7ff0000009007812 */ /* 0x000fe200078ec0ff */
[----:B------:R-:W-:-:S03]  /*1e00*/  IMAD.MOV.U32 R9, RZ, RZ, 0x40977000 ;  /* 0x40977000ff097424 */ /* 0x000fc600078e00ff */
[----:B------:R-:W-:-:S03]  /*1e10*/  ISETP.NE.AND P1, PT, R0, 0x7ff00000, PT ;  /* 0x7ff000000000780c */ /* 0x000fc60003f25270 */
[----:B0-----:R-:W-:-:S10]  /*1e20*/  DFMA R18, R14, -R8, 1 ;  /* 0x3ff000000e12742b */ /* 0x001fd40000000808 */
[----:B------:R-:W-:Y:S05]  /*1e30*/  @P1 BRA `(.L_x_48) ;  /* 0x0000000000181947 */ /* 0x000fea0003800000 */
[----:B------:R-:W-:-:S14]  /*1e40*/  DSETP.NAN.AND P0, PT, R2, R2, PT ;  /* 0x000000020200722a */ /* 0x000fdc0003f08000 */
[----:B------:R-:W-:Y:S01]  /*1e50*/  @P0 DADD R6, R2, 2 ;  /* 0x4000000002060429 */ /* 0x000fe20000000000 */
[----:B------:R-:W-:Y:S10]  /*1e60*/  @P0 BRA `(.L_x_48) ;  /* 0x00000000000c0947 */ /* 0x000ff40003800000 */
[----:B------:R-:W-:-:S14]  /*1e70*/  DSETP.NEU.AND P0, PT, |R2|, +INF , PT ;  /* 0x7ff000000200742a */ /* 0x000fdc0003f0d200 */
[----:B------:R-:W-:Y:S01]  /*1e80*/  @!P0 MOV R6, 0x0 ;  /* 0x0000000000068802 */ /* 0x000fe20000000f00 */
[----:B------:R-:W-:-:S07]  /*1e90*/  @!P0 IMAD.MOV.U32 R7, RZ, RZ, 0x7ff00000 ;  /* 0x7ff00000ff078424 */ /* 0x000fce00078e00ff */
.L_x_48:
[----:B------:R-:W-:Y:S05]  /*1ea0*/  BSYNC.RECONVERGENT B1 ;  /* 0x0000000000017941 */ /* 0x000fea0003800200 */
.L_x_47:
[----:B------:R-:W-:Y:S01]  /*1eb0*/  UMOV UR6, 0x7520389d ;  /* 0x7520389d00067882 */ /* 0x000fe20000000000 */
[----:B------:R-:W-:Y:S01]  /*1ec0*/  UMOV UR7, 0x3f960295 ;  /* 0x3f96029500077882 */ /* 0x000fe20000000000 */
[----:B------:R-:W-:Y:S01]  /*1ed0*/  DSETP.NEU.AND P0, PT, R2, 1, PT ;  /* 0x3ff000000200742a */ /* 0x000fe20003f0d000 */
[----:B------:R-:W-:Y:S01]  /*1ee0*/  BSSY.RECONVERGENT B1, `(.L_x_49) ;  /* 0x000001e000017945 */ /* 0x000fe20003800200 */
[----:B------:R-:W-:Y:S01]  /*1ef0*/  DFMA R6, R6, -UR6, R16 ;  /* 0x8000000606067c2b */ /* 0x000fe20008000010 */
[----:B------:R-:W-:Y:S01]  /*1f00*/  UMOV UR6, 0x16ce6944 ;  /* 0x16ce694400067882 */ /* 0x000fe20000000000 */
[----:B------:R-:W-:Y:S01]  /*1f10*/  DFMA R18, R18, R18, R18 ;  /* 0x000000121212722b */ /* 0x000fe20000000012 */
[----:B------:R-:W-:-:S07]  /*1f20*/  UMOV UR7, 0x40079cde ;  /* 0x40079cde00077882 */ /* 0x000fce0000000000 */
[----:B------:R-:W-:Y:S01]  /*1f30*/  FSEL R4, R6, -5.273438364383764565e-05, P0 ;  /* 0xb85d2f1d06047808 */ /* 0x000fe20000000000 */
[----:B------:R-:W-:Y:S01]  /*1f40*/  DFMA R18, R14, R18, R14 ;  /* 0x000000120e12722b */ /* 0x000fe2000000000e */
[----:B------:R-:W-:-:S06]  /*1f50*/  FSEL R5, R7, -1.1706053018569946289, P0 ;  /* 0xbf95d66507057808 */ /* 0x000fcc0000000000 */
[----:B------:R-:W-:Y:S01]  /*1f60*/  DFMA R2, R2, UR6, R4 ;  /* 0x0000000602027c2b */ /* 0x000fe20008000004 */
[----:B------:R-:W-:Y:S01]  /*1f70*/  UMOV UR6, 0x666ec9eb ;  /* 0x666ec9eb00067882 */ /* 0x000fe20000000000 */
[----:B------:R-:W-:Y:S01]  /*1f80*/  UMOV UR7, 0x408799ed ;  /* 0x408799ed00077882 */ /* 0x000fe20000000000 */
[----:B------:R-:W-:-:S05]  /*1f90*/  DFMA R8, R18, -R8, 1 ;  /* 0x3ff000001208742b */ /* 0x000fca0000000808 */
[----:B------:R-:W-:-:S03]  /*1fa0*/  DADD R2, R2, -UR6 ;  /* 0x8000000602027e29 */ /* 0x000fc60008000000 */
[----:B------:R-:W-:-:S05]  /*1fb0*/  DFMA R8, R18, R8, R18 ;  /* 0x000000081208722b */ /* 0x000fca0000000012 */
[----:B------:R-:W-:-:S08]  /*1fc0*/  DMUL R10, R10, R2 ;  /* 0x000000020a0a7228 */ /* 0x000fd00000000000 */
[----:B------:R-:W-:Y:S02]  /*1fd0*/  DMUL R2, R10, R8 ;  /* 0x000000080a027228 */ /* 0x000fe40000000000 */
[----:B------:R-:W-:-:S06]  /*1fe0*/  FSETP.GEU.AND P1, PT, |R11|, 6.5827683646048100446e-37, PT ;  /* 0x036000000b00780b */ /* 0x000fcc0003f2e200 */
[----:B------:R-:W-:-:S08]  /*1ff0*/  DFMA R4, R2, -1500, R10 ;  /* 0xc09770000204782b */ /* 0x000fd0000000000a */
[----:B------:R-:W-:-:S10]  /*2000*/  DFMA R2, R8, R4, R2 ;  /* 0x000000040802722b */ /* 0x000fd40000000002 */
[----:B------:R-:W-:-:S05]  /*2010*/  FFMA R0, RZ, 4.732421875, R3 ;  /* 0x40977000ff007823 */ /* 0x000fca0000000003 */
[----:B------:R-:W-:-:S13]  /*2020*/  FSETP.GT.AND P0, PT, |R0|, 1.469367938527859385e-39, PT ;  /* 0x001000000000780b */ /* 0x000fda0003f04200 */
[----:B------:R-:W-:Y:S05]  /*2030*/  @P0 BRA P1, `(.L_x_50) ;  /* 0x0000000000200947 */ /* 0x000fea0000800000 */
[----:B------:R-:W-:Y:S01]  /*2040*/  IMAD.MOV.U32 R8, RZ, RZ, R10 ;  /* 0x000000ffff087224 */ /* 0x000fe200078e000a */
[----:B------:R-:W-:Y:S01]  /*2050*/  MOV R0, 0x20a0 ;  /* 0x000020a000007802 */ /* 0x000fe20000000f00 */
[----:B------:R-:W-:Y:S02]  /*2060*/  IMAD.MOV.U32 R9, RZ, RZ, R11 ;  /* 0x000000ffff097224 */ /* 0x000fe400078e000b */
[----:B------:R-:W-:Y:S02]  /*2070*/  IMAD.MOV.U32 R6, RZ, RZ, RZ ;  /* 0x000000ffff067224 */ /* 0x000fe400078e00ff */
[----:B------:R-:W-:-:S07]  /*2080*/  IMAD.MOV.U32 R7, RZ, RZ, 0x40977000 ;  /* 0x40977000ff077424 */ /* 0x000fce00078e00ff */
[----:B------:R-:W-:Y:S05]  /*2090*/  CALL.REL.NOINC `($__internal_0_$__cuda_sm20_div_rn_f64_full) ;  /* 0x00000000001c7944 */ /* 0x000fea0003c00000 */
[----:B------:R-:W-:Y:S02]  /*20a0*/  IMAD.MOV.U32 R2, RZ, RZ, R14 ;  /* 0x000000ffff027224 */ /* 0x000fe400078e000e */
[----:B------:R-:W-:-:S07]  /*20b0*/  IMAD.MOV.U32 R3, RZ, RZ, R15 ;  /* 0x000000ffff037224 */ /* 0x000fce00078e000f */
.L_x_50:
[----:B------:R-:W-:Y:S05]  /*20c0*/  BSYNC.RECONVERGENT B1 ;  /* 0x0000000000017941 */ /* 0x000fea0003800200 */
.L_x_49:
[----:B------:R0:W1:Y:S02]  /*20d0*/  F2F.F32.F64 R5, R2 ;  /* 0x0000000200057310 */ /* 0x0000640000301000 */
.L_x_1:
[----:B------:R-:W-:Y:S05]  /*20e0*/  BSYNC.RECONVERGENT B0 ;  /* 0x0000000000007941 */ /* 0x000fea0003800200 */
.L_x_0:
[----:B-1----:R-:W-:Y:S01]  /*20f0*/  STG.E desc[UR4][R12.64+0x4], R5 ;  /* 0x000004050c007986 */ /* 0x002fe2000c101904 */
[----:B------:R-:W-:Y:S05]  /*2100*/  EXIT ;  /* 0x000000000000794d */ /* 0x000fea0003800000 */
        .weak           $__internal_0_$__cuda_sm20_div_rn_f64_full
        .type           $__internal_0_$__cuda_sm20_div_rn_f64_full,@function
        .size           $__internal_0_$__cuda_sm20_div_rn_f64_full,($_Z13calculateLogpP9candidatel$__internal_accurate_pow - $__internal_0_$__cuda_sm20_div_rn_f64_full)
$__internal_0_$__cuda_sm20_div_rn_f64_full:
[C---:B------:R-:W-:Y:S01]  /*2110*/  FSETP.GEU.AND P0, PT, |R7|.reuse, 1.469367938527859385e-39, PT ;  /* 0x001000000700780b */ /* 0x040fe20003f0e200 */
[----:B------:R-:W-:Y:S01]  /*2120*/  IMAD.MOV.U32 R18, RZ, RZ, 0x1 ;  /* 0x00000001ff127424 */ /* 0x000fe200078e00ff */
[----:B------:R-:W-:Y:S01]  /*2130*/  LOP3.LUT R4, R7, 0x800fffff, RZ, 0xc0, !PT ;  /* 0x800fffff07047812 */ /* 0x000fe200078ec0ff */
[----:B------:R-:W-:Y:S01]  /*2140*/  BSSY.RECONVERGENT B2, `(.L_x_51) ;  /* 0x0000055000027945 */ /* 0x000fe20003800200 */
[C---:B------:R-:W-:Y:S02]  /*2150*/  FSETP.GEU.AND P2, PT, |R9|.reuse, 1.469367938527859385e-39, PT ;  /* 0x001000000900780b */ /* 0x040fe40003f4e200 */
[----:B------:R-:W-:Y:S01]  /*2160*/  LOP3.LUT R5, R4, 0x3ff00000, RZ, 0xfc, !PT ;  /* 0x3ff0000004057812 */ /* 0x000fe200078efcff */
[----:B------:R-:W-:Y:S01]  /*2170*/  IMAD.MOV.U32 R4, RZ, RZ, R6 ;  /* 0x000000ffff047224 */ /* 0x000fe200078e0006 */
[----:B------:R-:W-:Y:S02]  /*2180*/  LOP3.LUT R14, R9, 0x7ff00000, RZ, 0xc0, !PT ;  /* 0x7ff00000090e7812 */ /* 0x000fe400078ec0ff */
[----:B------:R-:W-:-:S03]  /*2190*/  LOP3.LUT R17, R7, 0x7ff00000, RZ, 0xc0, !PT ;  /* 0x7ff0000007117812 */ /* 0x000fc600078ec0ff */
[----:B------:R-:W-:Y:S01]  /*21a0*/  @!P0 DMUL R4, R6, 8.98846567431157953865e+307 ;  /* 0x7fe0000006048828 */ /* 0x000fe20000000000 */
[----:B------:R-:W-:-:S03]  /*21b0*/  ISETP.GE.U32.AND P1, PT, R14, R17, PT ;  /* 0x000000110e00720c */ /* 0x000fc60003f26070 */
[----:B------:R-:W-:Y:S01]  /*21c0*/  @!P2 LOP3.LUT R15, R7, 0x7ff00000, RZ, 0xc0, !PT ;  /* 0x7ff00000070fa812 */ /* 0x000fe200078ec0ff */
[----:B------:R-:W-:Y:S01]  /*21d0*/  @!P2 IMAD.MOV.U32 R20, RZ, RZ, RZ ;  /* 0x000000ffff14a224 */ /* 0x000fe200078e00ff */
[----:B------:R-:W0:Y:S02]  /*21e0*/  MUFU.RCP64H R19, R5 ;  /* 0x0000000500137308 */ /* 0x000e240000001800 */
[----:B------:R-:W-:Y:S01]  /*21f0*/  @!P2 ISETP.GE.U32.AND P3, PT, R14, R15, PT ;  /* 0x0000000f0e00a20c */ /* 0x000fe20003f66070 */
[----:B------:R-:W-:-:S05]  /*2200*/  IMAD.MOV.U32 R15, RZ, RZ, 0x1ca00000 ;  /* 0x1ca00000ff0f7424 */ /* 0x000fca00078e00ff */
[----:B------:R-:W-:-:S04]  /*2210*/  @!P2 SEL R21, R15, 0x63400000, !P3 ;  /* 0x634000000f15a807 */ /* 0x000fc80005800000 */
[----:B------:R-:W-:-:S04]  /*2220*/  @!P2 LOP3.LUT R21, R21, 0x80000000, R9, 0xf8, !PT ;  /* 0x800000001515a812 */ /* 0x000fc800078ef809 */
[----:B------:R-:W-:Y:S01]  /*2230*/  @!P2 LOP3.LUT R21, R21, 0x100000, RZ, 0xfc, !PT ;  /* 0x001000001515a812 */ /* 0x000fe200078efcff */
[----:B0-----:R-:W-:-:S08]  /*2240*/  DFMA R2, R18, -R4, 1 ;  /* 0x3ff000001202742b */ /* 0x001fd00000000804 */
[----:B------:R-:W-:-:S08]  /*2250*/  DFMA R2, R2, R2, R2 ;  /* 0x000000020202722b */ /* 0x000fd00000000002 */
[----:B------:R-:W-:Y:S01]  /*2260*/  DFMA R18, R18, R2, R18 ;  /* 0x000000021212722b */ /* 0x000fe20000000012 */
[----:B------:R-:W-:Y:S01]  /*2270*/  SEL R3, R15, 0x63400000, !P1 ;  /* 0x634000000f037807 */ /* 0x000fe20004800000 */
[----:B------:R-:W-:-:S03]  /*2280*/  IMAD.MOV.U32 R2, RZ, RZ, R8 ;  /* 0x000000ffff027224 */ /* 0x000fc600078e0008 */
[----:B------:R-:W-:-:S03]  /*2290*/  LOP3.LUT R3, R3, 0x800fffff, R9, 0xf8, !PT ;  /* 0x800fffff03037812 */ /* 0x000fc600078ef809 */
[----:B------:R-:W-:-:S03]  /*22a0*/  DFMA R22, R18, -R4, 1 ;  /* 0x3ff000001216742b */ /* 0x000fc60000000804 */
[----:B------:R-:W-:-:S05]  /*22b0*/  @!P2 DFMA R2, R2, 2, -R20 ;  /* 0x400000000202a82b */ /* 0x000fca0000000814 */
[----:B------:R-:W-:Y:S01]  /*22c0*/  DFMA R18, R18, R22, R18 ;  /* 0x000000161212722b */ /* 0x000fe20000000012 */
[----:B------:R-:W-:Y:S02]  /*22d0*/  IMAD.MOV.U32 R22, RZ, RZ, R14 ;  /* 0x000000ffff167224 */ /* 0x000fe400078e000e */
[----:B------:R-:W-:Y:S01]  /*22e0*/  IMAD.MOV.U32 R23, RZ, RZ, R17 ;  /* 0x000000ffff177224 */ /* 0x000fe200078e0011 */
[----:B------:R-:W-:Y:S02]  /*22f0*/  @!P0 LOP3.LUT R23, R5, 0x7ff00000, RZ, 0xc0, !PT ;  /* 0x7ff0000005178812 */ /* 0x000fe400078ec0ff */
[----:B------:R-:W-:Y:S02]  /*2300*/  @!P2 LOP3.LUT R22, R3, 0x7ff00000, RZ, 0xc0, !PT ;  /* 0x7ff000000316a812 */ /* 0x000fe400078ec0ff */
[----:B------:R-:W-:Y:S01]  /*2310*/  DMUL R20, R18, R2 ;  /* 0x0000000212147228 */ /* 0x000fe20000000000 */
[----:B------:R-:W-:Y:S02]  /*2320*/  IADD3 R25, PT, PT, R23, -0x1, RZ ;  /* 0xffffffff17197810 */ /* 0x000fe40007ffe0ff */
[----:B------:R-:W-:-:S05]  /*2330*/  VIADD R24, R22, 0xffffffff ;  /* 0xffffffff16187836 */ /* 0x000fca0000000000 */
[----:B------:R-:W-:Y:S01]  /*2340*/  DFMA R16, R20, -R4, R2 ;  /* 0x800000041410722b */ /* 0x000fe20000000002 */
[----:B------:R-:W-:-:S04]  /*2350*/  ISETP.GT.U32.AND P0, PT, R24, 0x7feffffe, PT ;  /* 0x7feffffe1800780c */ /* 0x000fc80003f04070 */
[----:B------:R-:W-:-:S03]  /*2360*/  ISETP.GT.U32.OR P0, PT, R25, 0x7feffffe, P0 ;  /* 0x7feffffe1900780c */ /* 0x000fc60000704470 */
[----:B------:R-:W-:-:S10]  /*2370*/  DFMA R16, R18, R16, R20 ;  /* 0x000000101210722b */ /* 0x000fd40000000014 */
[----:B------:R-:W-:Y:S05]  /*2380*/  @P0 BRA `(.L_x_52) ;  /* 0x00000000006c0947 */ /* 0x000fea0003800000 */
[----:B------:R-:W-:-:S04]  /*2390*/  LOP3.LUT R9, R7, 0x7ff00000, RZ, 0xc0, !PT ;  /* 0x7ff0000007097812 */ /* 0x000fc800078ec0ff */
[CC--:B------:R-:W-:Y:S02]  /*23a0*/  VIADDMNMX R8, R14.reuse, -R9.reuse, 0xb9600000, !PT ;  /* 0xb96000000e087446 */ /* 0x0c0fe40007800909 */
[----:B------:R-:W-:Y:S02]  /*23b0*/  ISETP.GE.U32.AND P0, PT, R14, R9, PT ;  /* 0x000000090e00720c */ /* 0x000fe40003f06070 */
[----:B------:R-:W-:Y:S02]  /*23c0*/  VIMNMX R8, PT, PT, R8, 0x46a00000, PT ;  /* 0x46a0000008087848 */ /* 0x000fe40003fe0100 */
[----:B------:R-:W-:-:S05]  /*23d0*/  SEL R15, R15, 0x63400000, !P0 ;  /* 0x634000000f0f7807 */ /* 0x000fca0004000000 */
[----:B------:R-:W-:Y:S02]  /*23e0*/  IMAD.IADD R18, R8, 0x1, -R15 ;  /* 0x0000000108127824 */ /* 0x000fe400078e0a0f */
[----:B------:R-:W-:Y:S02]  /*23f0*/  IMAD.MOV.U32 R8, RZ, RZ, RZ ;  /* 0x000000ffff087224 */ /* 0x000fe400078e00ff */
[----:B------:R-:W-:-:S06]  /*2400*/  VIADD R9, R18, 0x7fe00000 ;  /* 0x7fe0000012097836 */ /* 0x000fcc0000000000 */
[----:B------:R-:W-:-:S10]  /*2410*/  DMUL R14, R16, R8 ;  /* 0x00000008100e7228 */ /* 0x000fd40000000000 */
[----:B------:R-:W-:-:S13]  /*2420*/  FSETP.GTU.AND P0, PT, |R15|, 1.469367938527859385e-39, PT ;  /* 0x001000000f00780b */ /* 0x000fda0003f0c200 */
[----:B------:R-:W-:Y:S05]  /*2430*/  @P0 BRA `(.L_x_53) ;  /* 0x0000000000940947 */ /* 0x000fea0003800000 */
[----:B------:R-:W-:Y:S01]  /*2440*/  DFMA R2, R16, -R4, R2 ;  /* 0x800000041002722b */ /* 0x000fe20000000002 */
[----:B------:R-:W-:-:S09]  /*2450*/  IMAD.MOV.U32 R8, RZ, RZ, RZ ;  /* 0x000000ffff087224 */ /* 0x000fd200078e00ff */
[C---:B------:R-:W-:Y:S02]  /*2460*/  FSETP.NEU.AND P0, PT, R3.reuse, RZ, PT ;  /* 0x000000ff0300720b */ /* 0x040fe40003f0d000 */
[----:B------:R-:W-:-:S04]  /*2470*/  LOP3.LUT R7, R3, 0x80000000, R7, 0x48, !PT ;  /* 0x8000000003077812 */ /* 0x000fc800078e4807 */
[----:B------:R-:W-:-:S07]  /*2480*/  LOP3.LUT R9, R7, R9, RZ, 0xfc, !PT ;  /* 0x0000000907097212 */ /* 0x000fce00078efcff */
[----:B------:R-:W-:Y:S05]  /*2490*/  @!P0 BRA `(.L_x_53) ;  /* 0x00000000007c8947 */ /* 0x000fea0003800000 */
[----:B------:R-:W-:Y:S01]  /*24a0*/  IMAD.MOV R3, RZ, RZ, -R18 ;  /* 0x000000ffff037224 */ /* 0x000fe200078e0a12 */
[----:B------:R-:W-:Y:S01]  /*24b0*/  DMUL.RP R8, R16, R8 ;  /* 0x0000000810087228 */ /* 0x000fe20000008000 */
[----:B------:R-:W-:-:S06]  /*24c0*/  IMAD.MOV.U32 R2, RZ, RZ, RZ ;  /* 0x000000ffff027224 */ /* 0x000fcc00078e00ff */
[----:B------:R-:W-:-:S03]  /*24d0*/  DFMA R2, R14, -R2, R16 ;  /* 0x800000020e02722b */ /* 0x000fc60000000010 */
[----:B------:R-:W-:-:S03]  /*24e0*/  LOP3.LUT R7, R9, R7, RZ, 0x3c, !PT ;  /* 0x0000000709077212 */ /* 0x000fc600078e3cff */
[----:B------:R-:W-:-:S04]  /*24f0*/  IADD3 R2, PT, PT, -R18, -0x43300000, RZ ;  /* 0xbcd0000012027810 */ /* 0x000fc80007ffe1ff */
[----:B------:R-:W-:-:S04]  /*2500*/  FSETP.NEU.AND P0, PT, |R3|, R2, PT ;  /* 0x000000020300720b */ /* 0x000fc80003f0d200 */
[----:B------:R-:W-:Y:S02]  /*2510*/  FSEL R14, R8, R14, !P0 ;  /* 0x0000000e080e7208 */ /* 0x000fe40004000000 */
[----:B------:R-:W-:Y:S01]  /*2520*/  FSEL R15, R7, R15, !P0 ;  /* 0x0000000f070f7208 */ /* 0x000fe20004000000 */
[----:B------:R-:W-:Y:S06]  /*2530*/  BRA `(.L_x_53) ;  /* 0x0000000000547947 */ /* 0x000fec0003800000 */
.L_x_52:
[----:B------:R-:W-:-:S14]  /*2540*/  DSETP.NAN.AND P0, PT, R8, R8, PT ;  /* 0x000000080800722a */ /* 0x000fdc0003f08000 */
[----:B------:R-:W-:Y:S05]  /*2550*/  @P0 BRA `(.L_x_54) ;  /* 0x0000000000440947 */ /* 0x000fea0003800000 */
[----:B------:R-:W-:-:S14]  /*2560*/  DSETP.NAN.AND P0, PT, R6, R6, PT ;  /* 0x000000060600722a */ /* 0x000fdc0003f08000 */
[----:B------:R-:W-:Y:S05]  /*2570*/  @P0 BRA `(.L_x_55) ;  /* 0x0000000000300947 */ /* 0x000fea0003800000 */
[----:B------:R-:W-:Y:S01]  /*2580*/  ISETP.NE.AND P0, PT, R22, R23, PT ;  /* 0x000000171600720c */ /* 0x000fe20003f05270 */
[----:B------:R-:W-:Y:S02]  /*2590*/  IMAD.MOV.U32 R14, RZ, RZ, 0x0 ;  /* 0x00000000ff0e7424 */ /* 0x000fe400078e00ff */
[----:B------:R-:W-:-:S10]  /*25a0*/  IMAD.MOV.U32 R15, RZ, RZ, -0x80000 ;  /* 0xfff80000ff0f7424 */ /* 0x000fd400078e00ff */
[----:B------:R-:W-:Y:S05]  /*25b0*/  @!P0 BRA `(.L_x_53) ;  /* 0x0000000000348947 */ /* 0x000fea0003800000 */
[----:B------:R-:W-:Y:S02]  /*25c0*/  ISETP.NE.AND P0, PT, R22, 0x7ff00000, PT ;  /* 0x7ff000001600780c */ /* 0x000fe40003f05270 */
[----:B------:R-:W-:Y:S02]  /*25d0*/  LOP3.LUT R15, R9, 0x80000000, R7, 0x48, !PT ;  /* 0x80000000090f7812 */ /* 0x000fe400078e4807 */
[----:B------:R-:W-:-:S13]  /*25e0*/  ISETP.EQ.OR P0, PT, R23, RZ, !P0 ;  /* 0x000000ff1700720c */ /* 0x000fda0004702670 */
[----:B------:R-:W-:Y:S01]  /*25f0*/  @P0 LOP3.LUT R2, R15, 0x7ff00000, RZ, 0xfc, !PT ;  /* 0x7ff000000f020812 */ /* 0x000fe200078efcff */
[----:B------:R-:W-:Y:S02]  /*2600*/  @!P0 IMAD.MOV.U32 R14, RZ, RZ, RZ ;  /* 0x000000ffff0e8224 */ /* 0x000fe400078e00ff */
[----:B------:R-:W-:Y:S02]  /*2610*/  @P0 IMAD.MOV.U32 R14, RZ, RZ, RZ ;  /* 0x000000ffff0e0224 */ /* 0x000fe400078e00ff */
[----:B------:R-:W-:Y:S01]  /*2620*/  @P0 IMAD.MOV.U32 R15, RZ, RZ, R2 ;  /* 0x000000ffff0f0224 */ /* 0x000fe200078e0002 */
[----:B------:R-:W-:Y:S06]  /*2630*/  BRA `(.L_x_53) ;  /* 0x0000000000147947 */ /* 0x000fec0003800000 */
.L_x_55:
[----:B------:R-:W-:Y:S01]  /*2640*/  LOP3.LUT R15, R7, 0x80000, RZ, 0xfc, !PT ;  /* 0x00080000070f7812 */ /* 0x000fe200078efcff */
[----:B------:R-:W-:Y:S01]  /*2650*/  IMAD.MOV.U32 R14, RZ, RZ, R6 ;  /* 0x000000ffff0e7224 */ /* 0x000fe200078e0006 */
[----:B------:R-:W-:Y:S06]  /*2660*/  BRA `(.L_x_53) ;  /* 0x0000000000087947 */ /* 0x000fec0003800000 */
.L_x_54:
[----:B------:R-:W-:Y:S01]  /*2670*/  LOP3.LUT R15, R9, 0x80000, RZ, 0xfc, !PT ;  /* 0x00080000090f7812 */ /* 0x000fe200078efcff */
[----:B------:R-:W-:-:S07]  /*2680*/  IMAD.MOV.U32 R14, RZ, RZ, R8 ;  /* 0x000000ffff0e7224 */ /* 0x000fce00078e0008 */
.L_x_53:
[----:B------:R-:W-:Y:S05]  /*2690*/  BSYNC.RECONVERGENT B2 ;  /* 0x0000000000027941 */ /* 0x000fea0003800200 */
.L_x_51:
[----:B------:R-:W-:Y:S02]  /*26a0*/  IMAD.MOV.U32 R2, RZ, RZ, R0 ;  /* 0x000000ffff027224 */ /* 0x000fe400078e0000 */
[----:B------:R-:W-:-:S04]  /*26b0*/  IMAD.MOV.U32 R3, RZ, RZ, 0x0 ;  /* 0x00000000ff037424 */ /* 0x000fc800078e00ff */
[----:B------:R-:W-:Y:S05]  /*26c0*/  RET.REL.NODEC R2 `(_Z13calculateLogpP9candidatel) ;  /* 0xffffffd8024c7950 */ /* 0x000fea0003c3ffff */
        .type           $_Z13calculateLogpP9candidatel$__internal_accurate_pow,@function
        .size           $_Z13calculateLogpP9candidatel$__internal_accurate_pow,(.L_x_92 - $_Z13calculateLogpP9candidatel$__internal_accurate_pow)
$_Z13calculateLogpP9candidatel$__internal_accurate_pow:
[----:B------:R-:W-:Y:S01]  /*26d0*/  ISETP.GT.U32.AND P3, PT, R7, 0xfffff, PT ;  /* 0x000fffff0700780c */ /* 0x000fe20003f64070 */
[----:B------:R-:W-:Y:S01]  /*26e0*/  UMOV UR6, 0x7d2cafe2 ;  /* 0x7d2cafe200067882 */ /* 0x000fe20000000000 */
[----:B------:R-:W-:Y:S01]  /*26f0*/  MOV R8, R7 ;  /* 0x0000000700087202 */ /* 0x000fe20000000f00 */
[----:B------:R-:W-:Y:S01]  /*2700*/  UMOV UR7, 0x3eb0f5ff ;  /* 0x3eb0f5ff00077882 */ /* 0x000fe20000000000 */
[----:B------:R-:W-:Y:S01]  /*2710*/  UMOV UR8, 0x3b39803f ;  /* 0x3b39803f00087882 */ /* 0x000fe20000000000 */
[----:B------:R-:W-:-:S08]  /*2720*/  UMOV UR9, 0x3c7abc9e ;  /* 0x3c7abc9e00097882 */ /* 0x000fd00000000000 */
[----:B------:R-:W-:Y:S01]  /*2730*/  @!P3 DMUL R14, R6, 1.80143985094819840000e+16 ;  /* 0x43500000060eb828 */ /* 0x000fe20000000000 */
[----:B------:R-:W-:-:S09]  /*2740*/  SHF.R.U32.HI R7, RZ, 0x14, R7 ;  /* 0x00000014ff077819 */ /* 0x000fd20000011607 */
[----:B------:R-:W-:Y:S01]  /*2750*/  @!P3 IMAD.MOV.U32 R8, RZ, RZ, R15 ;  /* 0x000000ffff08b224 */ /* 0x000fe200078e000f */
[----:B------:R-:W-:Y:S01]  /*2760*/  @!P3 LEA.HI R7, R15, 0xffffffca, RZ, 0xc ;  /* 0xffffffca0f07b811 */ /* 0x000fe200078f60ff */
[----:B------:R-:W-:-:S03]  /*2770*/  @!P3 IMAD.MOV.U32 R6, RZ, RZ, R14 ;  /* 0x000000ffff06b224 */ /* 0x000fc600078e000e */
[----:B------:R-:W-:Y:S01]  /*2780*/  LOP3.LUT R8, R8, 0x800fffff, RZ, 0xc0, !PT ;  /* 0x800fffff08087812 */ /* 0x000fe200078ec0ff */
[----:B------:R-:W-:-:S03]  /*2790*/  IMAD.MOV.U32 R22, RZ, RZ, R6 ;  /* 0x000000ffff167224 */ /* 0x000fc600078e0006 */
[----:B------:R-:W-:Y:S01]  /*27a0*/  LOP3.LUT R9, R8, 0x3ff00000, RZ, 0xfc, !PT ;  /* 0x3ff0000008097812 */ /* 0x000fe200078efcff */
[----:B------:R-:W-:-:S03]  /*27b0*/  IMAD.MOV.U32 R8, RZ, RZ, RZ ;  /* 0x000000ffff087224 */ /* 0x000fc600078e00ff */
[----:B------:R-:W-:Y:S01]  /*27c0*/  ISETP.GE.U32.AND P4, PT, R9, 0x3ff6a09f, PT ;  /* 0x3ff6a09f0900780c */ /* 0x000fe20003f86070 */
[----:B------:R-:W-:-:S12]  /*27d0*/  IMAD.MOV.U32 R23, RZ, RZ, R9 ;  /* 0x000000ffff177224 */ /* 0x000fd800078e0009 */
[----:B------:R-:W-:-:S04]  /*27e0*/  @P4 VIADD R6, R23, 0xfff00000 ;  /* 0xfff0000017064836 */ /* 0x000fc80000000000 */
[----:B------:R-:W-:Y:S02]  /*27f0*/  @P4 IMAD.MOV.U32 R23, RZ, RZ, R6 ;  /* 0x000000ffff174224 */ /* 0x000fe400078e0006 */
[C---:B------:R-:W-:Y:S02]  /*2800*/  VIADD R6, R7.reuse, 0xfffffc01 ;  /* 0xfffffc0107067836 */ /* 0x040fe40000000000 */
[----:B------:R-:W-:Y:S02]  /*2810*/  @P4 VIADD R6, R7, 0xfffffc02 ;  /* 0xfffffc0207064836 */ /* 0x000fe40000000000 */
[C---:B------:R-:W-:Y:S01]  /*2820*/  DADD R18, R22.reuse, 1 ;  /* 0x3ff0000016127429 */ /* 0x040fe20000000000 */
[----:B------:R-:W-:Y:S01]  /*2830*/  IMAD.MOV.U32 R7, RZ, RZ, 0x43300000 ;  /* 0x43300000ff077424 */ /* 0x000fe200078e00ff */
[----:B------:R-:W-:Y:S01]  /*2840*/  DADD R22, R22, -1 ;  /* 0xbff0000016167429 */ /* 0x000fe20000000000 */
[----:B------:R-:W-:-:S03]  /*2850*/  LOP3.LUT R6, R6, 0x80000000, RZ, 0x3c, !PT ;  /* 0x8000000006067812 */ /* 0x000fc600078e3cff */
[----:B------:R-:W0:Y:S02]  /*2860*/  MUFU.RCP64H R9, R19 ;  /* 0x0000001300097308 */ /* 0x000e240000001800 */
[----:B0-----:R-:W-:-:S08]  /*2870*/  DFMA R20, -R18, R8, 1 ;  /* 0x3ff000001214742b */ /* 0x001fd00000000108 */
[----:B------:R-:W-:-:S08]  /*2880*/  DFMA R20, R20, R20, R20 ;  /* 0x000000141414722b */ /* 0x000fd00000000014 */
[----:B------:R-:W-:Y:S01]  /*2890*/  DFMA R20, R8, R20, R8 ;  /* 0x000000140814722b */ /* 0x000fe20000000008 */
[----:B------:R-:W-:Y:S02]  /*28a0*/  IMAD.MOV.U32 R8, RZ, RZ, 0x41ad3b5a ;  /* 0x41ad3b5aff087424 */ /* 0x000fe400078e00ff */
[----:B------:R-:W-:-:S05]  /*28b0*/  IMAD.MOV.U32 R9, RZ, RZ, 0x3ed0f5d2 ;  /* 0x3ed0f5d2ff097424 */ /* 0x000fca00078e00ff */
[----:B------:R-:W-:-:S08]  /*28c0*/  DMUL R24, R22, R20 ;  /* 0x0000001416187228 */ /* 0x000fd00000000000 */
[----:B------:R-:W-:-:S08]  /*28d0*/  DFMA R24, R22, R20, R24 ;  /* 0x000000141618722b */ /* 0x000fd00000000018 */
[----:B------:R-:W-:-:S08]  /*28e0*/  DMUL R26, R24, R24 ;  /* 0x00000018181a7228 */ /* 0x000fd00000000000 */
[----:B------:R-:W-:Y:S01]  /*28f0*/  DFMA R8, R26, UR6, R8 ;  /* 0x000000061a087c2b */ /* 0x000fe20008000008 */
[----:B------:R-:W-:Y:S01]  /*2900*/  UMOV UR6, 0x75488a3f ;  /* 0x75488a3f00067882 */ /* 0x000fe20000000000 */
[----:B------:R-:W-:-:S06]  /*2910*/  UMOV UR7, 0x3ef3b20a ;  /* 0x3ef3b20a00077882 */ /* 0x000fcc0000000000 */
[----:B------:R-:W-:Y:S01]  /*2920*/  DFMA R18, R26, R8, UR6 ;  /* 0x000000061a127e2b */ /* 0x000fe20008000008 */
[----:B------:R-:W-:Y:S01]  /*2930*/  UMOV UR6, 0xe4faecd5 ;  /* 0xe4faecd500067882 */ /* 0x000fe20000000000 */
[----:B------:R-:W-:Y:S01]  /*2940*/  UMOV UR7, 0x3f1745cd ;  /* 0x3f1745cd00077882 */ /* 0x000fe20000000000 */
[----:B------:R-:W-:-:S05]  /*2950*/  DADD R8, R22, -R24 ;  /* 0x0000000016087229 */ /* 0x000fca0000000818 */
[----:B------:R-:W-:Y:S01]  /*2960*/  DFMA R18, R26, R18, UR6 ;  /* 0x000000061a127e2b */ /* 0x000fe20008000012 */
[----:B------:R-:W-:Y:S01]  /*2970*/  UMOV UR6, 0x258a578b ;  /* 0x258a578b00067882 */ /* 0x000fe20000000000 */
[----:B------:R-:W-:Y:S01]  /*2980*/  UMOV UR7, 0x3f3c71c7 ;  /* 0x3f3c71c700077882 */ /* 0x000fe20000000000 */
[----:B------:R-:W-:-:S05]  /*2990*/  DADD R8, R8, R8 ;  /* 0x0000000008087229 */ /* 0x000fca0000000008 */
[----:B------:R-:W-:Y:S01]  /*29a0*/  DFMA R18, R26, R18, UR6 ;  /* 0x000000061a127e2b */ /* 0x000fe20008000012 */
[----:B------:R-:W-:Y:S01]  /*29b0*/  UMOV UR6, 0x9242b910 ;  /* 0x9242b91000067882 */ /* 0x000fe20000000000 */
[----:B------:R-:W-:Y:S01]  /*29c0*/  UMOV UR7, 0x3f624924 ;  /* 0x3f62492400077882 */ /* 0x000fe20000000000 */
[----:B------:R-:W-:-:S05]  /*29d0*/  DFMA R8, R22, -R24, R8 ;  /* 0x800000181608722b */ /* 0x000fca0000000008 */
[----:B------:R-:W-:Y:S01]  /*29e0*/  DFMA R18, R26, R18, UR6 ;  /* 0x000000061a127e2b */ /* 0x000fe20008000012 */
[----:B------:R-:W-:Y:S01]  /*29f0*/  UMOV UR6, 0x99999dfb ;  /* 0x99999dfb00067882 */ /* 0x000fe20000000000 */
[----:B------:R-:W-:Y:S01]  /*2a00*/  UMOV UR7, 0x3f899999 ;  /* 0x3f89999900077882 */ /* 0x000fe20000000000 */
[----:B------:R-:W-:-:S05]  /*2a10*/  DMUL R8, R20, R8 ;  /* 0x0000000814087228 */ /* 0x000fca0000000000 */
[----:B------:R-:W-:Y:S01]  /*2a20*/  DFMA R18, R26, R18, UR6 ;  /* 0x000000061a127e2b */ /* 0x000fe20008000012 */
[----:B------:R-:W-:Y:S01]  /*2a30*/  UMOV UR6, 0x55555555 ;  /* 0x5555555500067882 */ /* 0x000fe20000000000 */
[----:B------:R-:W-:-:S06]  /*2a40*/  UMOV UR7, 0x3fb55555 ;  /* 0x3fb5555500077882 */ /* 0x000fcc0000000000 */
[----:B------:R-:W-:-:S08]  /*2a50*/  DFMA R22, R26, R18, UR6 ;  /* 0x000000061a167e2b */ /* 0x000fd00008000012 */
[----:B------:R-:W-:Y:S01]  /*2a60*/  DADD R20, -R22, UR6 ;  /* 0x0000000616147e29 */ /* 0x000fe20008000100 */
[----:B------:R-:W-:Y:S01]  /*2a70*/  UMOV UR6, 0xb9e7b0 ;  /* 0x00b9e7b000067882 */ /* 0x000fe20000000000 */
[----:B------:R-:W-:-:S06]  /*2a80*/  UMOV UR7, 0x3c46a4cb ;  /* 0x3c46a4cb00077882 */ /* 0x000fcc0000000000 */
[----:B------:R-:W-:Y:S02]  /*2a90*/  DFMA R20, R26, R18, R20 ;  /* 0x000000121a14722b */ /* 0x000fe40000000014 */
[----:B------:R-:W-:Y:S01]  /*2aa0*/  DMUL R18, R24, R24 ;  /* 0x0000001818127228 */ /* 0x000fe20000000000 */
[----:B------:R-:W-:Y:S02]  /*2ab0*/  VIADD R27, R9, 0x100000 ;  /* 0x00100000091b7836 */ /* 0x000fe40000000000 */
[----:B------:R-:W-:-:S03]  /*2ac0*/  IMAD.MOV.U32 R26, RZ, RZ, R8 ;  /* 0x000000ffff1a7224 */ /* 0x000fc600078e0008 */
[----:B------:R-:W-:Y:S01]  /*2ad0*/  DADD R20, R20, -UR6 ;  /* 0x8000000614147e29 */ /* 0x000fe20008000000 */
[----:B------:R-:W-:Y:S01]  /*2ae0*/  UMOV UR6, 0x80000000 ;  /* 0x8000000000067882 */ /* 0x000fe20000000000 */
[----:B------:R-:W-:Y:S01]  /*2af0*/  DFMA R28, R24, R24, -R18 ;  /* 0x00000018181c722b */ /* 0x000fe20000000812 */
[----:B------:R-:W-:Y:S02]  /*2b00*/  UMOV UR7, 0x43300000 ;  /* 0x4330000000077882 */ /* 0x000fe40000000000 */
[----:B------:R-:W-:Y:S01]  /*2b10*/  DADD R6, R6, -UR6 ;  /* 0x8000000606067e29 */ /* 0x000fe20008000000 */
[----:B------:R-:W-:Y:S01]  /*2b20*/  UMOV UR6, 0xfefa39ef ;  /* 0xfefa39ef00067882 */ /* 0x000fe20000000000 */
[----:B------:R-:W-:-:S03]  /*2b30*/  UMOV UR7, 0x3fe62e42 ;  /* 0x3fe62e4200077882 */ /* 0x000fc60000000000 */
[C---:B------:R-:W-:Y:S02]  /*2b40*/  DFMA R28, R24.reuse, R26, R28 ;  /* 0x0000001a181c722b */ /* 0x040fe4000000001c */
[----:B------:R-:W-:-:S08]  /*2b50*/  DMUL R26, R24, R18 ;  /* 0x00000012181a7228 */ /* 0x000fd00000000000 */
[----:B------:R-:W-:-:S08]  /*2b60*/  DFMA R14, R24, R18, -R26 ;  /* 0x00000012180e722b */ /* 0x000fd0000000081a */
[----:B------:R-:W-:Y:S02]  /*2b70*/  DFMA R14, R8, R18, R14 ;  /* 0x00000012080e722b */ /* 0x000fe4000000000e */
[----:B------:R-:W-:-:S06]  /*2b80*/  DADD R18, R22, R20 ;  /* 0x0000000016127229 */ /* 0x000fcc0000000014 */
[----:B------:R-:W-:Y:S02]  /*2b90*/  DFMA R14, R24, R28, R14 ;  /* 0x0000001c180e722b */ /* 0x000fe4000000000e */
[----:B------:R-:W-:Y:S02]  /*2ba0*/  DADD R28, R22, -R18 ;  /* 0x00000000161c7229 */ /* 0x000fe40000000812 */
[----:B------:R-:W-:-:S06]  /*2bb0*/  DMUL R22, R18, R26 ;  /* 0x0000001a12167228 */ /* 0x000fcc0000000000 */
[----:B------:R-:W-:Y:S02]  /*2bc0*/  DADD R28, R20, R28 ;  /* 0x00000000141c7229 */ /* 0x000fe4000000001c */
[----:B------:R-:W-:-:S08]  /*2bd0*/  DFMA R20, R18, R26, -R22 ;  /* 0x0000001a1214722b */ /* 0x000fd00000000816 */
[----:B------:R-:W-:-:S08]  /*2be0*/  DFMA R14, R18, R14, R20 ;  /* 0x0000000e120e722b */ /* 0x000fd00000000014 */
[----:B------:R-:W-:-:S08]  /*2bf0*/  DFMA R28, R28, R26, R14 ;  /* 0x0000001a1c1c722b */ /* 0x000fd0000000000e */
[----:B------:R-:W-:-:S08]  /*2c00*/  DADD R18, R22, R28 ;  /* 0x0000000016127229 */ /* 0x000fd0000000001c */
[--C-:B------:R-:W-:Y:S02]  /*2c10*/  DADD R14, R24, R18.reuse ;  /* 0x00000000180e7229 */ /* 0x100fe40000000012 */
[----:B------:R-:W-:-:S06]  /*2c20*/  DADD R22, R22, -R18 ;  /* 0x0000000016167229 */ /* 0x000fcc0000000812 */
[----:B------:R-:W-:Y:S02]  /*2c30*/  DADD R24, R24, -R14 ;  /* 0x0000000018187229 */ /* 0x000fe4000000080e */
[----:B------:R-:W-:-:S06]  /*2c40*/  DADD R22, R28, R22 ;  /* 0x000000001c167229 */ /* 0x000fcc0000000016 */
[----:B------:R-:W-:-:S08]  /*2c50*/  DADD R18, R18, R24 ;  /* 0x0000000012127229 */ /* 0x000fd00000000018 */
[----:B------:R-:W-:-:S08]  /*2c60*/  DADD R18, R22, R18 ;  /* 0x0000000016127229 */ /* 0x000fd00000000012 */
[----:B------:R-:W-:-:S08]  /*2c70*/  DADD R18, R8, R18 ;  /* 0x0000000008127229 */ /* 0x000fd00000000012 */
[----:B------:R-:W-:-:S08]  /*2c80*/  DADD R20, R14, R18 ;  /* 0x000000000e147229 */ /* 0x000fd00000000012 */
[--C-:B------:R-:W-:Y:S02]  /*2c90*/  DFMA R8, R6, UR6, R20.reuse ;  /* 0x0000000606087c2b */ /* 0x100fe40008000014 */
[----:B------:R-:W-:-:S06]  /*2ca0*/  DADD R22, R14, -R20 ;  /* 0x000000000e167229 */ /* 0x000fcc0000000814 */
[----:B------:R-:W-:Y:S02]  /*2cb0*/  DFMA R14, R6, -UR6, R8 ;  /* 0x80000006060e7c2b */ /* 0x000fe40008000008 */
[----:B------:R-:W-:Y:S01]  /*2cc0*/  DADD R22, R18, R22 ;  /* 0x0000000012167229 */ /* 0x000fe20000000016 */
[----:B------:R-:W-:Y:S01]  /*2cd0*/  MOV R19, R5 ;  /* 0x0000000500137202 */ /* 0x000fe20000000f00 */
[----:B------:R-:W-:-:S04]  /*2ce0*/  IMAD.MOV.U32 R18, RZ, RZ, R4 ;  /* 0x000000ffff127224 */ /* 0x000fc800078e0004 */
[----:B------:R-:W-:Y:S01]  /*2cf0*/  DADD R14, -R20, R14 ;  /* 0x00000000140e7229 */ /* 0x000fe2000000010e */
[----:B------:R-:W-:-:S05]  /*2d00*/  IMAD.SHL.U32 R5, R19, 0x2, RZ ;  /* 0x0000000213057824 */ /* 0x000fca00078e00ff */
[----:B------:R-:W-:Y:S02]  /*2d10*/  ISETP.GT.U32.AND P3, PT, R5, -0x2000001, PT ;  /* 0xfdffffff0500780c */ /* 0x000fe40003f64070 */
[----:B------:R-:W-:-:S08]  /*2d20*/  DADD R14, R22, -R14 ;  /* 0x00000000160e7229 */ /* 0x000fd0000000080e */
[----:B------:R-:W-:Y:S01]  /*2d30*/  DFMA R14, R6, UR8, R14 ;  /* 0x00000008060e7c2b */ /* 0x000fe2000800000e */
[----:B------:R-:W-:-:S04]  /*2d40*/  LOP3.LUT R6, R19, 0xff0fffff, RZ, 0xc0, !PT ;  /* 0xff0fffff13067812 */ /* 0x000fc800078ec0ff */
[----:B------:R-:W-:Y:S01]  /*2d50*/  SEL R7, R6, R19, P3 ;  /* 0x0000001306077207 */ /* 0x000fe20001800000 */
[----:B------:R-:W-:Y:S02]  /*2d60*/  IMAD.MOV.U32 R6, RZ, RZ, R18 ;  /* 0x000000ffff067224 */ /* 0x000fe400078e0012 */
[----:B------:R-:W-:-:S08]  /*2d70*/  DADD R20, R8, R14 ;  /* 0x0000000008147229 */ /* 0x000fd0000000000e */
[----:B------:R-:W-:Y:S02]  /*2d80*/  DADD R8, R8, -R20 ;  /* 0x0000000008087229 */ /* 0x000fe40000000814 */
[----:B------:R-:W-:-:S06]  /*2d90*/  DMUL R18, R20, R6 ;  /* 0x0000000614127228 */ /* 0x000fcc0000000000 */
[----:B------:R-:W-:Y:S02]  /*2da0*/  DADD R14, R14, R8 ;  /* 0x000000000e0e7229 */ /* 0x000fe40000000008 */
[----:B------:R-:W-:-:S08]  /*2db0*/  DFMA R20, R20, R6, -R18 ;  /* 0x000000061414722b */ /* 0x000fd00000000812 */
[----:B------:R-:W-:Y:S01]  /*2dc0*/  DFMA R14, R14, R6, R20 ;  /* 0x000000060e0e722b */ /* 0x000fe20000000014 */
[----:B------:R-:W-:Y:S02]  /*2dd0*/  IMAD.MOV.U32 R6, RZ, RZ, 0x652b82fe ;  /* 0x652b82feff067424 */ /* 0x000fe400078e00ff */
[----:B------:R-:W-:-:S05]  /*2de0*/  IMAD.MOV.U32 R7, RZ, RZ, 0x3ff71547 ;  /* 0x3ff71547ff077424 */ /* 0x000fca00078e00ff */
[----:B------:R-:W-:-:S08]  /*2df0*/  DADD R20, R18, R14 ;  /* 0x0000000012147229 */ /* 0x000fd0000000000e */
[----:B------:R-:W-:Y:S02]  /*2e00*/  DFMA R6, R20, R6, 6.75539944105574400000e+15 ;  /* 0x433800001406742b */ /* 0x000fe40000000006 */
[----:B------:R-:W-:Y:S01]  /*2e10*/  FSETP.GEU.AND P3, PT, |R21|, 4.1917929649353027344, PT ;  /* 0x4086232b1500780b */ /* 0x000fe20003f6e200 */
[----:B------:R-:W-:-:S05]  /*2e20*/  DADD R18, R18, -R20 ;  /* 0x0000000012127229 */ /* 0x000fca0000000814 */
[----:B------:R-:W-:-:S03]  /*2e30*/  DADD R8, R6, -6.75539944105574400000e+15 ;  /* 0xc338000006087429 */ /* 0x000fc60000000000 */
[----:B------:R-:W-:-:S05]  /*2e40*/  DADD R14, R14, R18 ;  /* 0x000000000e0e7229 */ /* 0x000fca0000000012 */
[----:B------:R-:W-:Y:S01]  /*2e50*/  DFMA R22, R8, -UR6, R20 ;  /* 0x8000000608167c2b */ /* 0x000fe20008000014 */
[----:B------:R-:W-:Y:S01]  /*2e60*/  UMOV UR6, 0x3b39803f ;  /* 0x3b39803f00067882 */ /* 0x000fe20000000000 */
[----:B------:R-:W-:-:S06]  /*2e70*/  UMOV UR7, 0x3c7abc9e ;  /* 0x3c7abc9e00077882 */ /* 0x000fcc0000000000 */
[----:B------:R-:W-:Y:S01]  /*2e80*/  DFMA R22, R8, -UR6, R22 ;  /* 0x8000000608167c2b */ /* 0x000fe20008000016 */
[----:B------:R-:W-:Y:S01]  /*2e90*/  UMOV UR6, 0x69ce2bdf ;  /* 0x69ce2bdf00067882 */ /* 0x000fe20000000000 */
[----:B------:R-:W-:Y:S01]  /*2ea0*/  IMAD.MOV.U32 R8, RZ, RZ, -0x35dec16 ;  /* 0xfca213eaff087424 */ /* 0x000fe200078e00ff */
[----:B------:R-:W-:Y:S01]  /*2eb0*/  UMOV UR7, 0x3e5ade15 ;  /* 0x3e5ade1500077882 */ /* 0x000fe20000000000 */
[----:B------:R-:W-:-:S06]  /*2ec0*/  IMAD.MOV.U32 R9, RZ, RZ, 0x3e928af3 ;  /* 0x3e928af3ff097424 */ /* 0x000fcc00078e00ff */
[----:B------:R-:W-:Y:S01]  /*2ed0*/  DFMA R8, R22, UR6, R8 ;  /* 0x0000000616087c2b */ /* 0x000fe20008000008 */
[----:B------:R-:W-:Y:S01]  /*2ee0*/  UMOV UR6, 0x62401315 ;  /* 0x6240131500067882 */ /* 0x000fe20000000000 */
[----:B------:R-:W-:-:S06]  /*2ef0*/  UMOV UR7, 0x3ec71dee ;  /* 0x3ec71dee00077882 */ /* 0x000fcc0000000000 */
[----:B------:R-:W-:Y:S01]  /*2f00*/  DFMA R8, R22, R8, UR6 ;  /* 0x0000000616087e2b */ /* 0x000fe20008000008 */
        /* <DEDUP_REMOVED lines=20> */
[----:B------:R-:W-:-:S08]  /*3050*/  DFMA R8, R22, R8, UR6 ;  /* 0x0000000616087e2b */ /* 0x000fd00008000008 */
[----:B------:R-:W-:-:S08]  /*3060*/  DFMA R8, R22, R8, 1 ;  /* 0x3ff000001608742b */ /* 0x000fd00000000008 */
[----:B------:R-:W-:-:S10]  /*3070*/  DFMA R8, R22, R8, 1 ;  /* 0x3ff000001608742b */ /* 0x000fd40000000008 */
[----:B------:R-:W-:Y:S02]  /*3080*/  IMAD R19, R6, 0x100000, R9 ;  /* 0x0010000006137824 */ /* 0x000fe400078e0209 */
[----:B------:R-:W-:Y:S01]  /*3090*/  IMAD.MOV.U32 R18, RZ, RZ, R8 ;  /* 0x000000ffff127224 */ /* 0x000fe200078e0008 */
[----:B------:R-:W-:Y:S06]  /*30a0*/  @!P3 BRA `(.L_x_56) ;  /* 0x000000000030b947 */ /* 0x000fec0003800000 */
[----:B------:R-:W-:Y:S01]  /*30b0*/  FSETP.GEU.AND P3, PT, |R21|, 4.2275390625, PT ;  /* 0x408748001500780b */ /* 0x000fe20003f6e200 */
[C---:B------:R-:W-:Y:S02]  /*30c0*/  DADD R18, R20.reuse, +INF ;  /* 0x7ff0000014127429 */ /* 0x040fe40000000000 */
[----:B------:R-:W-:-:S08]  /*30d0*/  DSETP.GEU.AND P4, PT, R20, RZ, PT ;  /* 0x000000ff1400722a */ /* 0x000fd00003f8e000 */
[----:B------:R-:W-:Y:S02]  /*30e0*/  FSEL R18, R18, RZ, P4 ;  /* 0x000000ff12127208 */ /* 0x000fe40002000000 */
[----:B------:R-:W-:Y:S02]  /*30f0*/  @!P3 LEA.HI R5, R6, R6, RZ, 0x1 ;  /* 0x000000060605b211 */ /* 0x000fe400078f08ff */
[----:B------:R-:W-:Y:S02]  /*3100*/  FSEL R19, R19, RZ, P4 ;  /* 0x000000ff13137208 */ /* 0x000fe40002000000 */
[----:B------:R-:W-:-:S05]  /*3110*/  @!P3 SHF.R.S32.HI R5, RZ, 0x1, R5 ;  /* 0x00000001ff05b819 */ /* 0x000fca0000011405 */
[----:B------:R-:W-:Y:S02]  /*3120*/  @!P3 IMAD.IADD R6, R6, 0x1, -R5 ;  /* 0x000000010606b824 */ /* 0x000fe400078e0a05 */
[----:B------:R-:W-:-:S03]  /*3130*/  @!P3 IMAD R9, R5, 0x100000, R9 ;  /* 0x001000000509b824 */ /* 0x000fc600078e0209 */
[----:B------:R-:W-:Y:S01]  /*3140*/  @!P3 LEA R7, R6, 0x3ff00000, 0x14 ;  /* 0x3ff000000607b811 */ /* 0x000fe200078ea0ff */
[----:B------:R-:W-:-:S06]  /*3150*/  @!P3 IMAD.MOV.U32 R6, RZ, RZ, RZ ;  /* 0x000000ffff06b224 */ /* 0x000fcc00078e00ff */
[----:B------:R-:W-:-:S11]  /*3160*/  @!P3 DMUL R18, R8, R6 ;  /* 0x000000060812b228 */ /* 0x000fd60000000000 */
.L_x_56:
[----:B------:R-:W-:Y:S01]  /*3170*/  DFMA R14, R14, R18, R18 ;  /* 0x000000120e0e722b */ /* 0x000fe20000000012 */
[----:B------:R-:W-:Y:S01]  /*3180*/  IMAD.MOV.U32 R8, RZ, RZ, R0 ;  /* 0x000000ffff087224 */ /* 0x000fe200078e0000 */
[----:B------:R-:W-:Y:S01]  /*3190*/  DSETP.NEU.AND P3, PT, |R18|, +INF , PT ;  /* 0x7ff000001200742a */ /* 0x000fe20003f6d200 */
[----:B------:R-:W-:-:S07]  /*31a0*/  IMAD.MOV.U32 R9, RZ, RZ, 0x0 ;  /* 0x00000000ff097424 */ /* 0x000fce00078e00ff */
[----:B------:R-:W-:Y:S02]  /*31b0*/  FSEL R6, R18, R14, !P3 ;  /* 0x0000000e12067208 */ /* 0x000fe40005800000 */
[----:B------:R-:W-:Y:S01]  /*31c0*/  FSEL R5, R19, R15, !P3 ;  /* 0x0000000f13057208 */ /* 0x000fe20005800000 */
[----:B------:R-:W-:Y:S06]  /*31d0*/  RET.REL.NODEC R8 `(_Z13calculateLogpP9candidatel) ;  /* 0xffffffcc08887950 */ /* 0x000fec0003c3ffff */
.L_x_57:
[----:B------:R-:W-:-:S00]  /*31e0*/  BRA `(.L_x_57) ;  /* 0xfffffffc00fc7947 */ /* 0x000fc0000383ffff */
[----:B------:R-:W-:-:S00]  /*31f0*/  NOP ;  /* 0x0000000000007918 */ /* 0x000fc00000000000 */
        /* <DEDUP_REMOVED lines=8> */
.L_x_92:


//--------------------- .text._Z17boxcarFilterArrayPfP9candidatel --------------------------
	.section	.text._Z17boxcarFilterArrayPfP9candidatel,"ax",@progbits
	.align	128
        .global         _Z17boxcarFilterArrayPfP9candidatel
        .type           _Z17boxcarFilterArrayPfP9candidatel,@function
        .size           _Z17boxcarFilterArrayPfP9candidatel,(.L_x_95 - _Z17boxcarFilterArrayPfP9candidatel)
        .other          _Z17boxcarFilterArrayPfP9candidatel,@"STO_CUDA_ENTRY STV_DEFAULT"
_Z17boxcarFilterArrayPfP9candidatel:
.text._Z17boxcarFilterArrayPfP9candidatel:
[----:B------:R-:W-:Y:S01]  /*0000*/  LDC R1, c[0x0][0x37c] ;  /* 0x0000df00ff017b82 */ /* 0x000fe20000000800 */
[----:B------:R-:W0:Y:S07]  /*0010*/  S2R R3, SR_TID.X ;  /* 0x0000000000037919 */ /* 0x000e2e0000002100 */
[----:B------:R-:W1:Y:S01]  /*0020*/  LDC.64 R4, c[0x0][0x380] ;  /* 0x0000e000ff047b82 */ /* 0x000e620000000a00 */
[----:B------:R-:W0:Y:S01]  /*0030*/  LDCU UR7, c[0x0][0x360] ;  /* 0x00006c00ff0777ac */ /* 0x000e220008000800 */
[----:B------:R-:W0:Y:S01]  /*0040*/  S2R R6, SR_CTAID.X ;  /* 0x0000000000067919 */ /* 0x000e220000002500 */
[----:B------:R-:W2:Y:S01]  /*0050*/  LDCU.64 UR8, c[0x0][0x358] ;  /* 0x00006b00ff0877ac */ /* 0x000ea20008000a00 */
[----:B0-----:R-:W-:-:S04]  /*0060*/  IMAD R7, R6, UR7, R3 ;  /* 0x0000000706077c24 */ /* 0x001fc8000f8e0203 */
[----:B-1----:R-:W-:-:S05]  /*0070*/  IMAD.WIDE R4, R7, 0x4, R4 ;  /* 0x0000000407047825 */ /* 0x002fca00078e0204 */
[----:B--2---:R-:W2:Y:S04]  /*0080*/  LDG.E R0, desc[UR8][R4.64] ;  /* 0x0000000804007981 */ /* 0x004ea8000c1e1900 */
[----:B------:R0:W3:Y:S01]  /*0090*/  LDG.E R2, desc[UR8][R4.64+0x400] ;  /* 0x0004000804027981 */ /* 0x0000e2000c1e1900 */
[----:B------:R-:W1:Y:S01]  /*00a0*/  S2UR UR6, SR_CgaCtaId ;  /* 0x00000000000679c3 */ /* 0x000e620000008800 */
[----:B------:R-:W-:Y:S01]  /*00b0*/  UMOV UR4, 0x400 ;  /* 0x0000040000047882 */ /* 0x000fe20000000000 */
[----:B------:R-:W-:Y:S02]  /*00c0*/  IMAD.MOV.U32 R7, RZ, RZ, 0x1 ;  /* 0x00000001ff077424 */ /* 0x000fe400078e00ff */
[----:B0-----:R-:W-:Y:S01]  /*00d0*/  IMAD.MOV.U32 R4, RZ, RZ, RZ ;  /* 0x000000ffff047224 */ /* 0x001fe200078e00ff */
[----:B-1----:R-:W-:-:S06]  /*00e0*/  ULEA UR5, UR6, UR4, 0x18 ;  /* 0x0000000406057291 */ /* 0x002fcc000f8ec0ff */
[----:B------:R-:W-:Y:S01]  /*00f0*/  LEA R9, R3, UR5, 0x2 ;  /* 0x0000000503097c11 */ /* 0x000fe2000f8e10ff */
[----:B------:R-:W-:Y:S02]  /*0100*/  UIADD3 UR5, UPT, UPT, UR4, 0x800, URZ ;  /* 0x0000080004057890 */ /* 0x000fe4000fffe0ff */
[----:B------:R-:W-:Y:S02]  /*0110*/  UIADD3 UR4, UPT, UPT, UR4, 0xc00, URZ ;  /* 0x00000c0004047890 */ /* 0x000fe4000fffe0ff */
[----:B------:R-:W-:Y:S02]  /*0120*/  ULEA UR5, UR6, UR5, 0x18 ;  /* 0x0000000506057291 */ /* 0x000fe4000f8ec0ff */
[----:B------:R-:W-:-:S04]  /*0130*/  ULEA UR4, UR6, UR4, 0x18 ;  /* 0x0000000406047291 */ /* 0x000fc8000f8ec0ff */
[C---:B------:R-:W-:Y:S01]  /*0140*/  LEA R11, R3.reuse, UR5, 0x2 ;  /* 0x00000005030b7c11 */ /* 0x040fe2000f8e10ff */
[----:B--2---:R0:W-:Y:S04]  /*0150*/  STS [R9], R0 ;  /* 0x0000000009007388 */ /* 0x0041e80000000800 */
[----:B---3--:R-:W-:Y:S01]  /*0160*/  STS [R9+0x400], R2 ;  /* 0x0004000209007388 */ /* 0x008fe20000000800 */
[----:B------:R-:W-:Y:S01]  /*0170*/  BAR.SYNC.DEFER_BLOCKING 0x0 ;  /* 0x0000000000007b1d */ /* 0x000fe20000010000 */
[----:B0-----:R-:W-:-:S05]  /*0180*/  LEA R0, R3, UR4, 0x2 ;  /* 0x0000000403007c11 */ /* 0x001fca000f8e10ff */
[----:B------:R-:W-:Y:S01]  /*0190*/  UMOV UR4, URZ ;  /* 0x000000ff00047c82 */ /* 0x000fe20008000000 */
[----:B------:R-:W0:Y:S04]  /*01a0*/  LDS R8, [R9] ;  /* 0x0000000009087984 */ /* 0x000e280000000800 */
[----:B0-----:R0:W-:Y:S01]  /*01b0*/  STS [R11], R8 ;  /* 0x000000080b007388 */ /* 0x0011e20000000800 */
[----:B------:R-:W-:Y:S06]  /*01c0*/  BAR.SYNC.DEFER_BLOCKING 0x0 ;  /* 0x0000000000007b1d */ /* 0x000fec0000010000 */
.L_x_61:
[----:B------:R-:W-:Y:S01]  /*01d0*/  IMAD R4, R4, 0x4, R9 ;  /* 0x0000000404047824 */ /* 0x000fe200078e0209 */
[----:B-1----:R-:W-:Y:S01]  /*01e0*/  LDS R5, [R11] ;  /* 0x000000000b057984 */ /* 0x002fe20000000800 */
[----:B------:R-:W-:Y:S01]  /*01f0*/  ISETP.NE.AND P0, PT, R7, RZ, PT ;  /* 0x000000ff0700720c */ /* 0x000fe20003f05270 */
[----:B------:R-:W-:-:S03]  /*0200*/  HFMA2 R2, -RZ, RZ, 0, 0 ;  /* 0x00000000ff027431 */ /* 0x000fc600000001ff */
[----:B------:R-:W1:Y:S02]  /*0210*/  LDS R4, [R4] ;  /* 0x0000000004047984 */ /* 0x000e640000000800 */
[----:B-1----:R-:W-:-:S05]  /*0220*/  FADD R5, R4, R5 ;  /* 0x0000000504057221 */ /* 0x002fca0000000000 */
[----:B------:R1:W-:Y:S02]  /*0230*/  STS [R11], R5 ;  /* 0x000000050b007388 */ /* 0x0003e40000000800 */
[----:B------:R-:W-:Y:S05]  /*0240*/  @!P0 BRA `(.L_x_58) ;  /* 0x0000000000688947 */ /* 0x000fea0003800000 */
[----:B------:R-:W2:Y:S01]  /*0250*/  S2UR UR6, SR_CgaCtaId ;  /* 0x00000000000679c3 */ /* 0x000ea20000008800 */
[----:B------:R3:W-:Y:S01]  /*0260*/  STS [R0], R5 ;  /* 0x0000000500007388 */ /* 0x0007e20000000800 */
[----:B------:R-:W-:Y:S01]  /*0270*/  UISETP.GE.U32.AND UP0, UPT, UR7, 0x2, UPT ;  /* 0x000000020700788c */ /* 0x000fe2000bf06070 */
[----:B------:R-:W-:Y:S02]  /*0280*/  UMOV UR5, 0x400 ;  /* 0x0000040000057882 */ /* 0x000fe40000000000 */
[----:B--2---:R-:W-:-:S06]  /*0290*/  ULEA UR10, UR6, UR5, 0x18 ;  /* 0x00000005060a7291 */ /* 0x004fcc000f8ec0ff */
[----:B---3--:R-:W-:Y:S06]  /*02a0*/  BRA.U !UP0, `(.L_x_59) ;  /* 0x0000000108307547 */ /* 0x008fec000b800000 */
[----:B------:R-:W-:-:S07]  /*02b0*/  IMAD.U32 R2, RZ, RZ, UR7 ;  /* 0x00000007ff027e24 */ /* 0x000fce000f8e00ff */
.L_x_60:
[----:B0-----:R-:W-:-:S04]  /*02c0*/  SHF.R.U32.HI R8, RZ, 0x1, R2 ;  /* 0x00000001ff087819 */ /* 0x001fc80000011602 */
[----:B------:R-:W-:-:S13]  /*02d0*/  ISETP.GE.U32.AND P0, PT, R3, R8, PT ;  /* 0x000000080300720c */ /* 0x000fda0003f06070 */
[----:B-1----:R-:W-:Y:S01]  /*02e0*/  @!P0 IMAD R5, R8, 0x4, R0 ;  /* 0x0000000408058824 */ /* 0x002fe200078e0200 */
[----:B------:R-:W-:Y:S05]  /*02f0*/  @!P0 LDS R4, [R0] ;  /* 0x0000000000048984 */ /* 0x000fea0000000800 */
[----:B------:R-:W0:Y:S02]  /*0300*/  @!P0 LDS R5, [R5] ;  /* 0x0000000005058984 */ /* 0x000e240000000800 */
[----:B0-----:R-:W-:-:S05]  /*0310*/  @!P0 FMNMX R13, R4, R5, !PT ;  /* 0x00000005040d8209 */ /* 0x001fca0007800000 */
[----:B------:R2:W-:Y:S01]  /*0320*/  @!P0 STS [R0], R13 ;  /* 0x0000000d00008388 */ /* 0x0005e20000000800 */
[----:B------:R-:W-:Y:S01]  /*0330*/  BAR.SYNC.DEFER_BLOCKING 0x0 ;  /* 0x0000000000007b1d */ /* 0x000fe20000010000 */
[----:B------:R-:W-:Y:S02]  /*0340*/  ISETP.GT.U32.AND P0, PT, R2, 0x3, PT ;  /* 0x000000030200780c */ /* 0x000fe40003f04070 */
[----:B------:R-:W-:-:S11]  /*0350*/  MOV R2, R8 ;  /* 0x0000000800027202 */ /* 0x000fd60000000f00 */
[----:B--2---:R-:W-:Y:S05]  /*0360*/  @P0 BRA `(.L_x_60) ;  /* 0xfffffffc00d40947 */ /* 0x004fea000383ffff */
.L_x_59:
[----:B------:R-:W2:Y:S01]  /*0370*/  LDS R4, [UR10+0xc00] ;  /* 0x000c000aff047984 */ /* 0x000ea20008000800 */
[----:B------:R-:W-:Y:S01]  /*0380*/  UIADD3 UR5, UPT, UPT, UR5, 0x1000, URZ ;  /* 0x0000100005057890 */ /* 0x000fe2000fffe0ff */
[----:B-1----:R-:W-:Y:S02]  /*0390*/  IMAD.MOV.U32 R5, RZ, RZ, RZ ;  /* 0x000000ffff057224 */ /* 0x002fe400078e00ff */
[----:B------:R-:W-:Y:S01]  /*03a0*/  IMAD.SHL.U32 R2, R7, 0x2, RZ ;  /* 0x0000000207027824 */ /* 0x000fe200078e00ff */
[----:B------:R-:W-:-:S04]  /*03b0*/  ULEA UR5, UR6, UR5, 0x18 ;  /* 0x0000000506057291 */ /* 0x000fc8000f8ec0ff */
[----:B------:R-:W-:Y:S02]  /*03c0*/  ULEA UR5, UR4, UR5, 0x4 ;  /* 0x0000000504057291 */ /* 0x000fe4000f8e20ff */
[----:B------:R-:W-:-:S07]  /*03d0*/  UIADD3 UR4, UPT, UPT, UR4, 0x1, URZ ;  /* 0x0000000104047890 */ /* 0x000fce000fffe0ff */
[----:B--2---:R2:W-:Y:S05]  /*03e0*/  STS.128 [UR5], R4 ;  /* 0x00000004ff007988 */ /* 0x0045ea0008000c05 */
.L_x_58:
[----:B------:R-:W-:Y:S01]  /*03f0*/  BAR.SYNC.DEFER_BLOCKING 0x0 ;  /* 0x0000000000007b1d */ /* 0x000fe20000010000 */
[C---:B------:R-:W-:Y:S02]  /*0400*/  ISETP.GE.AND P0, PT, R7.reuse, 0xff, PT ;  /* 0x000000ff0700780c */ /* 0x040fe40003f06270 */
[----:B--2---:R-:W-:Y:S01]  /*0410*/  IADD3 R4, PT, PT, R7, 0x1, RZ ;  /* 0x0000000107047810 */ /* 0x004fe20007ffe0ff */
[----:B------:R-:W-:-:S10]  /*0420*/  IMAD.MOV.U32 R7, RZ, RZ, R2 ;  /* 0x000000ffff077224 */ /* 0x000fd400078e0002 */
[----:B------:R-:W-:Y:S05]  /*0430*/  @!P0 BRA `(.L_x_61) ;  /* 0xfffffffc00648947 */ /* 0x000fea000383ffff */
[----:B------:R-:W-:Y:S01]  /*0440*/  BAR.SYNC.DEFER_BLOCKING 0x0 ;  /* 0x0000000000007b1d */ /* 0x000fe20000010000 */
[----:B------:R-:W-:-:S13]  /*0450*/  ISETP.GT.U32.AND P0, PT, R3, 0xf, PT ;  /* 0x0000000f0300780c */ /* 0x000fda0003f04070 */
[----:B------:R-:W-:Y:S05]  /*0460*/  @P0 EXIT ;  /* 0x000000000000094d */ /* 0x000fea0003800000 */
[----:B------:R-:W2:Y:S01]  /*0470*/  S2UR UR5, SR_CgaCtaId ;  /* 0x00000000000579c3 */ /* 0x000ea20000008800 */
[----:B------:R-:W-:Y:S02]  /*0480*/  UMOV UR4, 0x400 ;  /* 0x0000040000047882 */ /* 0x000fe40000000000 */
[----:B------:R-:W-:-:S05]  /*0490*/  UIADD3 UR4, UPT, UPT, UR4, 0x1000, URZ ;  /* 0x0000100004047890 */ /* 0x000fca000fffe0ff */
[----:B-1----:R-:W1:Y:S01]  /*04a0*/  LDC.64 R4, c[0x0][0x388] ;  /* 0x0000e200ff047b82 */ /* 0x002e620000000a00 */
[----:B--2---:R-:W-:-:S06]  /*04b0*/  ULEA UR4, UR5, UR4, 0x18 ;  /* 0x0000000405047291 */ /* 0x004fcc000f8ec0ff */
[----:B------:R-:W-:Y:S02]  /*04c0*/  LEA R0, R3, UR4, 0x4 ;  /* 0x0000000403007c11 */ /* 0x000fe4000f8e20ff */
[----:B------:R-:W-:-:S03]  /*04d0*/  LEA R3, R6, R3, 0x4 ;  /* 0x0000000306037211 */ /* 0x000fc600078e20ff */
[----:B0-----:R-:W0:Y:S02]  /*04e0*/  LDS.128 R8, [R0] ;  /* 0x0000000000087984 */ /* 0x001e240000000c00 */
[----:B-1----:R-:W-:-:S05]  /*04f0*/  IMAD.WIDE.U32 R2, R3, 0x10, R4 ;  /* 0x0000001003027825 */ /* 0x002fca00078e0004 */
[----:B0-----:R-:W-:Y:S04]  /*0500*/  STG.E desc[UR8][R2.64], R8 ;  /* 0x0000000802007986 */ /* 0x001fe8000c101908 */
[----:B------:R-:W-:Y:S04]  /*0510*/  STG.E desc[UR8][R2.64+0x4], R9 ;  /* 0x0000040902007986 */ /* 0x000fe8000c101908 */
[----:B------:R-:W-:Y:S04]  /*0520*/  STG.E desc[UR8][R2.64+0x8], R10 ;  /* 0x0000080a02007986 */ /* 0x000fe8000c101908 */
[----:B------:R-:W-:Y:S01]  /*0530*/  STG.E desc[UR8][R2.64+0xc], R11 ;  /* 0x00000c0b02007986 */ /* 0x000fe2000c101908 */
[----:B------:R-:W-:Y:S05]  /*0540*/  EXIT ;  /* 0x000000000000794d */ /* 0x000fea0003800000 */
.L_x_62:
        /* <DEDUP_REMOVED lines=11> */
.L_x_95:


//--------------------- .text._Z17decimateHarmonicsPfS_S_S_l --------------------------
	.section	.text._Z17decimateHarmonicsPfS_S_S_l,"ax",@progbits
	.align	128
        .global         _Z17decimateHarmonicsPfS_S_S_l
        .type           _Z17decimateHarmonicsPfS_S_S_l,@function
        .size           _Z17decimateHarmonicsPfS_S_S_l,(.L_x_96 - _Z17decimateHarmonicsPfS_S_S_l)
        .other          _Z17decimateHarmonicsPfS_S_S_l,@"STO_CUDA_ENTRY STV_DEFAULT"
_Z17decimateHarmonicsPfS_S_S_l:
.text._Z17decimateHarmonicsPfS_S_S_l:
[----:B------:R-:W-:Y:S01]  /*0000*/  LDC R1, c[0x0][0x37c] ;  /* 0x0000df00ff017b82 */ /* 0x000fe20000000800 */
[----:B------:R-:W0:Y:S01]  /*0010*/  S2R R2, SR_CTAID.X ;  /* 0x0000000000027919 */ /* 0x000e220000002500 */
[----:B------:R-:W0:Y:S01]  /*0020*/  LDCU UR4, c[0x0][0x360] ;  /* 0x00006c00ff0477ac */ /* 0x000e220008000800 */
[----:B------:R-:W0:Y:S01]  /*0030*/  S2R R9, SR_TID.X ;  /* 0x0000000000097919 */ /* 0x000e220000002100 */
[----:B------:R-:W1:Y:S01]  /*0040*/  LDCU.64 UR6, c[0x0][0x3a0] ;  /* 0x00007400ff0677ac */ /* 0x000e620008000a00 */
[----:B0-----:R-:W-:Y:S01]  /*0050*/  IMAD R2, R2, UR4, R9 ;  /* 0x0000000402027c24 */ /* 0x001fe2000f8e0209 */
[----:B------:R-:W0:Y:S02]  /*0060*/  LDCU.64 UR4, c[0x0][0x358] ;  /* 0x00006b00ff0477ac */ /* 0x000e240008000a00 */
[----:B------:R-:W2:Y:S02]  /*0070*/  LDC.64 R8, c[0x0][0x380] ;  /* 0x0000e000ff087b82 */ /* 0x000ea40000000a00 */
[----:B------:R-:W-:-:S04]  /*0080*/  LEA R10, R2, 0x1, 0x1 ;  /* 0x00000001020a7811 */ /* 0x000fc800078e08ff */
[----:B-1----:R-:W-:Y:S02]  /*0090*/  ISETP.GE.U32.AND P1, PT, R10, UR6, PT ;  /* 0x000000060a007c0c */ /* 0x002fe4000bf26070 */
[----:B------:R-:W-:-:S04]  /*00a0*/  SHF.R.S32.HI R10, RZ, 0x1f, R10 ;  /* 0x0000001fff0a7819 */ /* 0x000fc8000001140a */
[----:B------:R-:W-:-:S13]  /*00b0*/  ISETP.GE.AND.EX P1, PT, R10, UR7, PT, P1 ;  /* 0x000000070a007c0c */ /* 0x000fda000bf26310 */
[----:B--2---:R-:W-:-:S05]  /*00c0*/  @!P1 IMAD.WIDE R8, R2, 0x4, R8 ;  /* 0x0000000402089825 */ /* 0x004fca00078e0208 */
[----:B0-----:R0:W2:Y:S01]  /*00d0*/  @!P1 LDG.E R5, desc[UR4][R8.64] ;  /* 0x0000000408059981 */ /* 0x0010a2000c1e1900 */
[----:B------:R-:W-:-:S05]  /*00e0*/  @!P1 IMAD.WIDE R10, R2, 0x4, R8 ;  /* 0x00000004020a9825 */ /* 0x000fca00078e0208 */
[----:B------:R-:W2:Y:S04]  /*00f0*/  @!P1 LDG.E R6, desc[UR4][R10.64] ;  /* 0x000000040a069981 */ /* 0x000ea8000c1e1900 */
[----:B------:R1:W3:Y:S01]  /*0100*/  @!P1 LDG.E R7, desc[UR4][R10.64+0x4] ;  /* 0x000004040a079981 */ /* 0x0002e2000c1e1900 */
[----:B------:R-:W-:-:S04]  /*0110*/  LEA R19, R2, R2, 0x1 ;  /* 0x0000000202137211 */ /* 0x000fc800078e08ff */
[----:B------:R-:W-:-:S04]  /*0120*/  IADD3 R12, PT, PT, R19, 0x2, RZ ;  /* 0x00000002130c7810 */ /* 0x000fc80007ffe0ff */
[----:B------:R-:W-:Y:S02]  /*0130*/  ISETP.GE.U32.AND P0, PT, R12, UR6, PT ;  /* 0x000000060c007c0c */ /* 0x000fe4000bf06070 */
[----:B------:R-:W-:-:S04]  /*0140*/  SHF.R.S32.HI R12, RZ, 0x1f, R12 ;  /* 0x0000001fff0c7819 */ /* 0x000fc8000001140c */
[----:B------:R-:W-:Y:S02]  /*0150*/  ISETP.GE.AND.EX P0, PT, R12, UR7, PT, P0 ;  /* 0x000000070c007c0c */ /* 0x000fe4000bf06300 */
[----:B------:R-:W4:Y:S11]  /*0160*/  LDC.64 R12, c[0x0][0x388] ;  /* 0x0000e200ff0c7b82 */ /* 0x000f360000000a00 */
[----:B------:R-:W1:Y:S08]  /*0170*/  @!P0 LDC.64 R14, c[0x0][0x380] ;  /* 0x0000e000ff0e8b82 */ /* 0x000e700000000a00 */
[----:B0-----:R-:W0:Y:S01]  /*0180*/  @!P0 LDC.64 R8, c[0x0][0x390] ;  /* 0x0000e400ff088b82 */ /* 0x001e220000000a00 */
[----:B----4-:R-:W-:-:S04]  /*0190*/  @!P1 IMAD.WIDE R12, R2, 0x4, R12 ;  /* 0x00000004020c9825 */ /* 0x010fc800078e020c */
[----:B-1----:R-:W-:-:S04]  /*01a0*/  @!P0 IMAD.WIDE R10, R19, 0x4, R14 ;  /* 0x00000004130a8825 */ /* 0x002fc800078e020e */
[----:B--2---:R-:W-:-:S04]  /*01b0*/  @!P1 FADD R16, R5, R6 ;  /* 0x0000000605109221 */ /* 0x004fc80000000000 */
[----:B---3--:R-:W-:-:S05]  /*01c0*/  @!P1 FADD R17, R7, R16 ;  /* 0x0000001007119221 */ /* 0x008fca0000000000 */
[----:B------:R1:W-:Y:S04]  /*01d0*/  @!P1 STG.E desc[UR4][R12.64], R17 ;  /* 0x000000110c009986 */ /* 0x0003e8000c101904 */
[----:B------:R-:W2:Y:S04]  /*01e0*/  @!P0 LDG.E R0, desc[UR4][R10.64] ;  /* 0x000000040a008981 */ /* 0x000ea8000c1e1900 */
[----:B------:R-:W1:Y:S04]  /*01f0*/  @!P0 LDG.E R3, desc[UR4][R10.64+0x4] ;  /* 0x000004040a038981 */ /* 0x000e68000c1e1900 */
[----:B------:R-:W3:Y:S01]  /*0200*/  @!P0 LDG.E R4, desc[UR4][R10.64+0x8] ;  /* 0x000008040a048981 */ /* 0x000ee2000c1e1900 */
[----:B------:R-:W-:Y:S01]  /*0210*/  SHF.L.U32 R15, R2, 0x2, RZ ;  /* 0x00000002020f7819 */ /* 0x000fe200000006ff */
[----:B------:R-:W-:-:S03]  /*0220*/  @!P0 FADD R14, R5, R6 ;  /* 0x00000006050e8221 */ /* 0x000fc60000000000 */
[----:B------:R-:W-:Y:S01]  /*0230*/  IADD3 R16, PT, PT, R15, 0x3, RZ ;  /* 0x000000030f107810 */ /* 0x000fe20007ffe0ff */
[----:B------:R-:W-:-:S03]  /*0240*/  @!P0 FADD R19, R7, R14 ;  /* 0x0000000e07138221 */ /* 0x000fc60000000000 */
[----:B------:R-:W-:Y:S02]  /*0250*/  ISETP.GE.U32.AND P1, PT, R16, UR6, PT ;  /* 0x0000000610007c0c */ /* 0x000fe4000bf26070 */
[----:B------:R-:W-:-:S04]  /*0260*/  SHF.R.S32.HI R16, RZ, 0x1f, R16 ;  /* 0x0000001fff107819 */ /* 0x000fc80000011410 */
[----:B------:R-:W-:Y:S01]  /*0270*/  ISETP.GE.AND.EX P1, PT, R16, UR7, PT, P1 ;  /* 0x0000000710007c0c */ /* 0x000fe2000bf26310 */
[----:B0-----:R-:W-:-:S04]  /*0280*/  @!P0 IMAD.WIDE R8, R2, 0x4, R8 ;  /* 0x0000000402088825 */ /* 0x001fc800078e0208 */
[----:B--2---:R-:W-:-:S04]  /*0290*/  @!P0 FADD R14, R19, R0 ;  /* 0x00000000130e8221 */ /* 0x004fc80000000000 */
[----:B-1----:R-:W-:-:S04]  /*02a0*/  @!P0 FADD R13, R3, R14 ;  /* 0x0000000e030d8221 */ /* 0x002fc80000000000 */
[----:B---3--:R-:W-:-:S05]  /*02b0*/  @!P0 FADD R13, R4, R13 ;  /* 0x0000000d040d8221 */ /* 0x008fca0000000000 */
[----:B------:R0:W-:Y:S01]  /*02c0*/  @!P0 STG.E desc[UR4][R8.64], R13 ;  /* 0x0000000d08008986 */ /* 0x0001e2000c101904 */
[----:B------:R-:W-:Y:S05]  /*02d0*/  @P1 EXIT ;  /* 0x000000000000194d */ /* 0x000fea0003800000 */
[----:B0-----:R-:W0:Y:S02]  /*02e0*/  LDC.64 R8, c[0x0][0x380] ;  /* 0x0000e000ff087b82 */ /* 0x001e240000000a00 */
[----:B0-----:R-:W-:-:S05]  /*02f0*/  IMAD.WIDE R8, R15, 0x4, R8 ;  /* 0x000000040f087825 */ /* 0x001fca00078e0208 */
[----:B------:R-:W2:Y:S04]  /*0300*/  LDG.E R10, desc[UR4][R8.64] ;  /* 0x00000004080a7981 */ /* 0x000ea8000c1e1900 */
[----:B------:R-:W3:Y:S04]  /*0310*/  LDG.E R11, desc[UR4][R8.64+0x4] ;  /* 0x00000404080b7981 */ /* 0x000ee8000c1e1900 */
[----:B------:R-:W4:Y:S04]  /*0320*/  LDG.E R12, desc[UR4][R8.64+0x8] ;  /* 0x00000804080c7981 */ /* 0x000f28000c1e1900 */
[----:B------:R-:W5:Y:S01]  /*0330*/  LDG.E R13, desc[UR4][R8.64+0xc] ;  /* 0x00000c04080d7981 */ /* 0x000f62000c1e1900 */
[----:B------:R-:W-:-:S04]  /*0340*/  FADD R6, R5, R6 ;  /* 0x0000000605067221 */ /* 0x000fc80000000000 */
[----:B------:R-:W-:Y:S02]  /*0350*/  FADD R5, R7, R6 ;  /* 0x0000000607057221 */ /* 0x000fe40000000000 */
[----:B------:R-:W0:Y:S02]  /*0360*/  LDC.64 R6, c[0x0][0x398] ;  /* 0x0000e600ff067b82 */ /* 0x000e240000000a00 */
[----:B------:R-:W-:-:S04]  /*0370*/  FADD R0, R5, R0 ;  /* 0x0000000005007221 */ /* 0x000fc80000000000 */
[----:B------:R-:W-:-:S04]  /*0380*/  FADD R3, R3, R0 ;  /* 0x0000000003037221 */ /* 0x000fc80000000000 */
[----:B------:R-:W-:Y:S01]  /*0390*/  FADD R3, R4, R3 ;  /* 0x0000000304037221 */ /* 0x000fe20000000000 */
[----:B0-----:R-:W-:-:S04]  /*03a0*/  IMAD.WIDE R6, R2, 0x4, R6 ;  /* 0x0000000402067825 */ /* 0x001fc800078e0206 */
[----:B--2---:R-:W-:-:S04]  /*03b0*/  FADD R10, R3, R10 ;  /* 0x0000000a030a7221 */ /* 0x004fc80000000000 */
[----:B---3--:R-:W-:-:S04]  /*03c0*/  FADD R11, R11, R10 ;  /* 0x0000000a0b0b7221 */ /* 0x008fc80000000000 */
[----:B----4-:R-:W-:-:S04]  /*03d0*/  FADD R12, R12, R11 ;  /* 0x0000000b0c0c7221 */ /* 0x010fc80000000000 */
[----:B-----5:R-:W-:-:S05]  /*03e0*/  FADD R13, R13, R12 ;  /* 0x0000000c0d0d7221 */ /* 0x020fca0000000000 */
[----:B------:R-:W-:Y:S01]  /*03f0*/  STG.E desc[UR4][R6.64], R13 ;  /* 0x0000000d06007986 */ /* 0x000fe2000c101904 */
[----:B------:R-:W-:Y:S05]  /*0400*/  EXIT ;  /* 0x000000000000794d */ /* 0x000fea0003800000 */
.L_x_63:
        /* <DEDUP_REMOVED lines=15> */
.L_x_96:


//--------------------- .text._Z16magnitudeSquaredPfS_S_l --------------------------
	.section	.text._Z16magnitudeSquaredPfS_S_l,"ax",@progbits
	.align	128
        .global         _Z16magnitudeSquaredPfS_S_l
        .type           _Z16magnitudeSquaredPfS_S_l,@function
        .size           _Z16magnitudeSquaredPfS_S_l,(.L_x_97 - _Z16magnitudeSquaredPfS_S_l)
        .other          _Z16magnitudeSquaredPfS_S_l,@"STO_CUDA_ENTRY STV_DEFAULT"
_Z16magnitudeSquaredPfS_S_l:
.text._Z16magnitudeSquaredPfS_S_l:
        /* <DEDUP_REMOVED lines=10> */
[----:B------:R-:W0:Y:S01]  /*00a0*/  LDCU.128 UR8, c[0x0][0x380] ;  /* 0x00007000ff0877ac */ /* 0x000e220008000c00 */
[C---:B------:R-:W-:Y:S01]  /*00b0*/  IMAD.SHL.U32 R6, R0.reuse, 0x4, RZ ;  /* 0x0000000400067824 */ /* 0x040fe200078e00ff */
[----:B------:R-:W-:Y:S01]  /*00c0*/  SHF.L.U64.HI R0, R0, 0x2, R3 ;  /* 0x0000000200007819 */ /* 0x000fe20000010203 */
[----:B------:R-:W1:Y:S01]  /*00d0*/  LDCU.64 UR4, c[0x0][0x358] ;  /* 0x00006b00ff0477ac */ /* 0x000e620008000a00 */
[----:B------:R-:W2:Y:S02]  /*00e0*/  LDCU.64 UR6, c[0x0][0x390] ;  /* 0x00007200ff0677ac */ /* 0x000ea40008000a00 */
[C---:B0-----:R-:W-:Y:S02]  /*00f0*/  IADD3 R4, P1, PT, R6.reuse, UR10, RZ ;  /* 0x0000000a06047c10 */ /* 0x041fe4000ff3e0ff */
[----:B------:R-:W-:Y:S02]  /*0100*/  IADD3 R2, P0, PT, R6, UR8, RZ ;  /* 0x0000000806027c10 */ /* 0x000fe4000ff1e0ff */
[----:B------:R-:W-:-:S02]  /*0110*/  IADD3.X R5, PT, PT, R0, UR11, RZ, P1, !PT ;  /* 0x0000000b00057c10 */ /* 0x000fc40008ffe4ff */
[----:B------:R-:W-:-:S03]  /*0120*/  IADD3.X R3, PT, PT, R0, UR9, RZ, P0, !PT ;  /* 0x0000000900037c10 */ /* 0x000fc600087fe4ff */
[----:B-1----:R-:W3:Y:S04]  /*0130*/  LDG.E R4, desc[UR4][R4.64] ;  /* 0x0000000404047981 */ /* 0x002ee8000c1e1900 */
[----:B------:R-:W4:Y:S01]  /*0140*/  LDG.E R2, desc[UR4][R2.64] ;  /* 0x0000000402027981 */ /* 0x000f22000c1e1900 */
[----:B--2---:R-:W-:-:S04]  /*0150*/  IADD3 R6, P0, PT, R6, UR6, RZ ;  /* 0x0000000606067c10 */ /* 0x004fc8000ff1e0ff */
[----:B------:R-:W-:Y:S01]  /*0160*/  IADD3.X R7, PT, PT, R0, UR7, RZ, P0, !PT ;  /* 0x0000000700077c10 */ /* 0x000fe200087fe4ff */
[----:B---3--:R-:W-:-:S04]  /*0170*/  FMUL R9, R4, R4 ;  /* 0x0000000404097220 */ /* 0x008fc80000400000 */
[----:B----4-:R-:W-:-:S05]  /*0180*/  FFMA R9, R2, R2, R9 ;  /* 0x0000000202097223 */ /* 0x010fca0000000009 */
[----:B------:R-:W-:Y:S01]  /*0190*/  STG.E desc[UR4][R6.64], R9 ;  /* 0x0000000906007986 */ /* 0x000fe2000c101904 */
[----:B------:R-:W-:Y:S05]  /*01a0*/  EXIT ;  /* 0x000000000000794d */ /* 0x000fea0003800000 */
.L_x_64:
        /* <DEDUP_REMOVED lines=13> */
.L_x_97:


//--------------------- .text._Z28medianOfMediansNormalisationPfS_S_ --------------------------
	.section	.text._Z28medianOfMediansNormalisationPfS_S_,"ax",@progbits
	.align	128
        .global         _Z28medianOfMediansNormalisationPfS_S_
        .type           _Z28medianOfMediansNormalisationPfS_S_,@function
        .size           _Z28medianOfMediansNormalisationPfS_S_,(.L_x_93 - _Z28medianOfMediansNormalisationPfS_S_)
        .other          _Z28medianOfMediansNormalisationPfS_S_,@"STO_CUDA_ENTRY STV_DEFAULT"
_Z28medianOfMediansNormalisationPfS_S_:
.text._Z28medianOfMediansNormalisationPfS_S_:
        /* <DEDUP_REMOVED lines=9> */
[----:B------:R-:W3:Y:S04]  /*0090*/  LDG.E R9, desc[UR8][R2.64+0x1000] ;  /* 0x0010000802097981 */ /* 0x000ee8000c1e1900 */
[----:B------:R-:W4:Y:S04]  /*00a0*/  LDG.E R11, desc[UR8][R2.64+0x2000] ;  /* 0x00200008020b7981 */ /* 0x000f28000c1e1900 */
[----:B------:R-:W5:Y:S01]  /*00b0*/  LDG.E R13, desc[UR8][R2.64+0x3000] ;  /* 0x00300008020d7981 */ /* 0x000f62000c1e1900 */
[----:B------:R-:W0:Y:S01]  /*00c0*/  S2UR UR6, SR_CgaCtaId ;  /* 0x00000000000679c3 */ /* 0x000e220000008800 */
[----:B------:R-:W-:Y:S01]  /*00d0*/  UMOV UR4, 0x400 ;  /* 0x0000040000047882 */ /* 0x000fe20000000000 */
[C---:B------:R-:W-:Y:S01]  /*00e0*/  ISETP.GT.U32.AND P0, PT, R12.reuse, 0xff, PT ;  /* 0x000000ff0c00780c */ /* 0x040fe20003f04070 */
[----:B------:R-:W-:Y:S01]  /*00f0*/  UIADD3 UR5, UPT, UPT, UR4, 0x4000, URZ ;  /* 0x0000400004057890 */ /* 0x000fe2000fffe0ff */
[----:B------:R-:W-:Y:S01]  /*0100*/  BSSY.RECONVERGENT B0, `(.L_x_65) ;  /* 0x000003a000007945 */ /* 0x000fe20003800200 */
[----:B------:R-:W-:-:S02]  /*0110*/  ISETP.GT.U32.AND P1, PT, R12, 0x3f, PT ;  /* 0x0000003f0c00780c */ /* 0x000fc40003f24070 */
[C---:B------:R-:W-:Y:S02]  /*0120*/  ISETP.GT.U32.AND P2, PT, R12.reuse, 0xf, PT ;  /* 0x0000000f0c00780c */ /* 0x040fe40003f44070 */
[C---:B------:R-:W-:Y:S02]  /*0130*/  ISETP.GT.U32.AND P3, PT, R12.reuse, 0x3, PT ;  /* 0x000000030c00780c */ /* 0x040fe40003f64070 */
[C---:B------:R-:W-:Y:S01]  /*0140*/  ISETP.NE.AND P4, PT, R12.reuse, RZ, PT ;  /* 0x000000ff0c00720c */ /* 0x040fe20003f85270 */
[----:B0-----:R-:W-:Y:S02]  /*0150*/  ULEA UR7, UR6, UR4, 0x18 ;  /* 0x0000000406077291 */ /* 0x001fe4000f8ec0ff */
[----:B------:R-:W-:Y:S02]  /*0160*/  UIADD3 UR4, UPT, UPT, UR4, 0x8000, URZ ;  /* 0x0000800004047890 */ /* 0x000fe4000fffe0ff */
[----:B------:R-:W-:Y:S02]  /*0170*/  ULEA UR5, UR6, UR5, 0x18 ;  /* 0x0000000506057291 */ /* 0x000fe4000f8ec0ff */
[----:B------:R-:W-:Y:S01]  /*0180*/  ULEA UR4, UR6, UR4, 0x18 ;  /* 0x0000000406047291 */ /* 0x000fe2000f8ec0ff */
[----:B------:R-:W-:-:S03]  /*0190*/  LEA R5, R12, UR7, 0x2 ;  /* 0x000000070c057c11 */ /* 0x000fc6000f8e10ff */
[C---:B------:R-:W-:Y:S02]  /*01a0*/  LEA R4, R12.reuse, UR5, 0x2 ;  /* 0x000000050c047c11 */ /* 0x040fe4000f8e10ff */
[----:B------:R-:W-:Y:S01]  /*01b0*/  LEA R0, R12, UR4, 0x2 ;  /* 0x000000040c007c11 */ /* 0x000fe2000f8e10ff */
[----:B--2---:R-:W-:Y:S04]  /*01c0*/  STS [R5], R7 ;  /* 0x0000000705007388 */ /* 0x004fe80000000800 */
[----:B---3--:R-:W-:Y:S04]  /*01d0*/  STS [R5+0x1000], R9 ;  /* 0x0010000905007388 */ /* 0x008fe80000000800 */
[----:B----4-:R-:W-:Y:S04]  /*01e0*/  STS [R5+0x2000], R11 ;  /* 0x0020000b05007388 */ /* 0x010fe80000000800 */
[----:B-----5:R-:W-:Y:S04]  /*01f0*/  STS [R5+0x3000], R13 ;  /* 0x0030000d05007388 */ /* 0x020fe80000000800 */
[----:B------:R-:W-:Y:S04]  /*0200*/  STS [R4], R7 ;  /* 0x0000000704007388 */ /* 0x000fe80000000800 */
[----:B------:R-:W-:Y:S04]  /*0210*/  STS [R4+0x1000], R9 ;  /* 0x0010000904007388 */ /* 0x000fe80000000800 */
[----:B------:R-:W-:Y:S04]  /*0220*/  STS [R4+0x2000], R11 ;  /* 0x0020000b04007388 */ /* 0x000fe80000000800 */
[----:B------:R-:W-:Y:S04]  /*0230*/  STS [R4+0x3000], R13 ;  /* 0x0030000d04007388 */ /* 0x000fe80000000800 */
[----:B------:R-:W-:Y:S04]  /*0240*/  STS [R0], R7 ;  /* 0x0000000700007388 */ /* 0x000fe80000000800 */
[----:B------:R-:W-:Y:S04]  /*0250*/  STS [R0+0x1000], R9 ;  /* 0x0010000900007388 */ /* 0x000fe80000000800 */
[----:B------:R-:W-:Y:S04]  /*0260*/  STS [R0+0x2000], R11 ;  /* 0x0020000b00007388 */ /* 0x000fe80000000800 */
[----:B------:R-:W-:Y:S01]  /*0270*/  STS [R0+0x3000], R13 ;  /* 0x0030000d00007388 */ /* 0x000fe20000000800 */
[----:B------:R-:W-:Y:S06]  /*0280*/  BAR.SYNC.DEFER_BLOCKING 0x0 ;  /* 0x0000000000007b1d */ /* 0x000fec0000010000 */
[----:B------:R-:W-:Y:S04]  /*0290*/  LDS R6, [R5] ;  /* 0x0000000005067984 */ /* 0x000fe80000000800 */
[----:B------:R-:W0:Y:S04]  /*02a0*/  LDS R15, [R5+0x1000] ;  /* 0x00100000050f7984 */ /* 0x000e280000000800 */
[----:B------:R-:W1:Y:S04]  /*02b0*/  LDS R8, [R5+0x2000] ;  /* 0x0020000005087984 */ /* 0x000e680000000800 */
[----:B------:R-:W2:Y:S01]  /*02c0*/  LDS R10, [R5+0x3000] ;  /* 0x00300000050a7984 */ /* 0x000ea20000000800 */
[C---:B0-----:R-:W-:Y:S01]  /*02d0*/  FADD R19, R6.reuse, R15 ;  /* 0x0000000f06137221 */ /* 0x041fe20000000000 */
[----:B-1----:R-:W-:-:S03]  /*02e0*/  FMNMX3 R17, R6, R15, R8, PT ;  /* 0x0000000f06117276 */ /* 0x002fc60003800008 */
[----:B------:R-:W-:Y:S01]  /*02f0*/  FADD R19, R8, R19 ;  /* 0x0000001308137221 */ /* 0x000fe20000000000 */
[----:B------:R-:W-:Y:S02]  /*0300*/  FMNMX3 R15, R6, R15, R8, !PT ;  /* 0x0000000f060f7276 */ /* 0x000fe40007800008 */
[C---:B--2---:R-:W-:Y:S01]  /*0310*/  FMNMX R17, R10.reuse, R17, PT ;  /* 0x000000110a117209 */ /* 0x044fe20003800000 */
[C---:B------:R-:W-:Y:S01]  /*0320*/  FADD R8, R10.reuse, R19 ;  /* 0x000000130a087221 */ /* 0x040fe20000000000 */
[----:B------:R-:W0:Y:S01]  /*0330*/  LDC.64 R6, c[0x0][0x388] ;  /* 0x0000e200ff067b82 */ /* 0x000e220000000a00 */
[----:B------:R-:W-:Y:S02]  /*0340*/  FMNMX R15, R10, R15, !PT ;  /* 0x0000000f0a0f7209 */ /* 0x000fe40007800000 */
[----:B------:R-:W-:-:S04]  /*0350*/  FADD R8, -R17, R8 ;  /* 0x0000000811087221 */ /* 0x000fc80000000100 */
[----:B------:R-:W-:-:S04]  /*0360*/  FADD R8, -R15, R8 ;  /* 0x000000080f087221 */ /* 0x000fc80000000100 */
[----:B------:R-:W-:-:S05]  /*0370*/  FMUL R8, R8, 0.5 ;  /* 0x3f00000008087820 */ /* 0x000fca0000400000 */
[----:B------:R1:W-:Y:S01]  /*0380*/  STS [R5], R8 ;  /* 0x0000000805007388 */ /* 0x0003e20000000800 */
[----:B------:R-:W-:Y:S06]  /*0390*/  BAR.SYNC.DEFER_BLOCKING 0x0 ;  /* 0x0000000000007b1d */ /* 0x000fec0000010000 */
[----:B------:R-:W-:Y:S05]  /*03a0*/  @P0 BRA `(.L_x_66) ;  /* 0x00000000003c0947 */ /* 0x000fea0003800000 */
[----:B-1----:R-:W-:Y:S04]  /*03b0*/  LDS R8, [R5] ;  /* 0x0000000005087984 */ /* 0x002fe80000000800 */
[----:B------:R-:W1:Y:S04]  /*03c0*/  LDS R9, [R5+0x400] ;  /* 0x0004000005097984 */ /* 0x000e680000000800 */
[----:B------:R-:W2:Y:S04]  /*03d0*/  LDS R10, [R5+0x800] ;  /* 0x00080000050a7984 */ /* 0x000ea80000000800 */
[----:B------:R-:W3:Y:S01]  /*03e0*/  LDS R11, [R5+0xc00] ;  /* 0x000c0000050b7984 */ /* 0x000ee20000000800 */
[C---:B-1----:R-:W-:Y:S01]  /*03f0*/  FADD R13, R8.reuse, R9 ;  /* 0x00000009080d7221 */ /* 0x042fe20000000000 */
[----:B--2---:R-:W-:-:S03]  /*0400*/  FMNMX3 R12, R8, R9, R10, PT ;  /* 0x00000009080c7276 */ /* 0x004fc6000380000a */
[----:B------:R-:W-:Y:S01]  /*0410*/  FADD R14, R10, R13 ;  /* 0x0000000d0a0e7221 */ /* 0x000fe20000000000 */
[----:B------:R-:W-:Y:S02]  /*0420*/  FMNMX3 R8, R8, R9, R10, !PT ;  /* 0x0000000908087276 */ /* 0x000fe4000780000a */
[C---:B---3--:R-:W-:Y:S01]  /*0430*/  FMNMX R12, R11.reuse, R12, PT ;  /* 0x0000000c0b0c7209 */ /* 0x048fe20003800000 */
[C---:B------:R-:W-:Y:S01]  /*0440*/  FADD R9, R11.reuse, R14 ;  /* 0x0000000e0b097221 */ /* 0x040fe20000000000 */
[----:B------:R-:W-:-:S03]  /*0450*/  FMNMX R8, R11, R8, !PT ;  /* 0x000000080b087209 */ /* 0x000fc60007800000 */
[----:B------:R-:W-:-:S04]  /*0460*/  FADD R9, -R12, R9 ;  /* 0x000000090c097221 */ /* 0x000fc80000000100 */
[----:B------:R-:W-:-:S04]  /*0470*/  FADD R8, -R8, R9 ;  /* 0x0000000908087221 */ /* 0x000fc80000000100 */
[----:B------:R-:W-:-:S05]  /*0480*/  FMUL R8, R8, 0.5 ;  /* 0x3f00000008087820 */ /* 0x000fca0000400000 */
[----:B------:R2:W-:Y:S02]  /*0490*/  STS [R5], R8 ;  /* 0x0000000805007388 */ /* 0x0005e40000000800 */
.L_x_66:
[----:B------:R-:W-:Y:S05]  /*04a0*/  BSYNC.RECONVERGENT B0 ;  /* 0x0000000000007941 */ /* 0x000fea0003800200 */
.L_x_65:
[----:B------:R-:W-:Y:S06]  /*04b0*/  BAR.SYNC.DEFER_BLOCKING 0x0 ;  /* 0x0000000000007b1d */ /* 0x000fec0000010000 */
[----:B------:R-:W-:Y:S04]  /*04c0*/  BSSY.RECONVERGENT B0, `(.L_x_67) ;  /* 0x0000011000007945 */ /* 0x000fe80003800200 */
[----:B------:R-:W-:Y:S05]  /*04d0*/  @P1 BRA `(.L_x_68) ;  /* 0x00000000003c1947 */ /* 0x000fea0003800000 */
[----:B-12---:R-:W-:Y:S04]  /*04e0*/  LDS R8, [R5] ;  /* 0x0000000005087984 */ /* 0x006fe80000000800 */
        /* <DEDUP_REMOVED lines=14> */
.L_x_68:
[----:B------:R-:W-:Y:S05]  /*05d0*/  BSYNC.RECONVERGENT B0 ;  /* 0x0000000000007941 */ /* 0x000fea0003800200 */
.L_x_67:
[----:B------:R-:W-:Y:S06]  /*05e0*/  BAR.SYNC.DEFER_BLOCKING 0x0 ;  /* 0x0000000000007b1d */ /* 0x000fec0000010000 */
[----:B------:R-:W-:Y:S04]  /*05f0*/  BSSY.RECONVERGENT B0, `(.L_x_69) ;  /* 0x0000011000007945 */ /* 0x000fe80003800200 */
[----:B------:R-:W-:Y:S05]  /*0600*/  @P2 BRA `(.L_x_70) ;  /* 0x00000000003c2947 */ /* 0x000fea0003800000 */
[----:B-123--:R-:W-:Y:S04]  /*0610*/  LDS R8, [R5] ;  /* 0x0000000005087984 */ /* 0x00efe80000000800 */
        /* <DEDUP_REMOVED lines=14> */
.L_x_70:
[----:B------:R-:W-:Y:S05]  /*0700*/  BSYNC.RECONVERGENT B0 ;  /* 0x0000000000007941 */ /* 0x000fea0003800200 */
.L_x_69:
[----:B------:R-:W-:Y:S06]  /*0710*/  BAR.SYNC.DEFER_BLOCKING 0x0 ;  /* 0x0000000000007b1d */ /* 0x000fec0000010000 */
[----:B------:R-:W-:Y:S04]  /*0720*/  BSSY.RECONVERGENT B0, `(.L_x_71) ;  /* 0x0000011000007945 */ /* 0x000fe80003800200 */
[----:B------:R-:W-:Y:S05]  /*0730*/  @P3 BRA `(.L_x_72) ;  /* 0x00000000003c3947 */ /* 0x000fea0003800000 */
[----:B-1234-:R-:W-:Y:S04]  /*0740*/  LDS R8, [R5] ;  /* 0x0000000005087984 */ /* 0x01efe80000000800 */
        /* <DEDUP_REMOVED lines=14> */
.L_x_72:
[----:B------:R-:W-:Y:S05]  /*0830*/  BSYNC.RECONVERGENT B0 ;  /* 0x0000000000007941 */ /* 0x000fea0003800200 */
.L_x_71:
[----:B------:R-:W-:Y:S06]  /*0840*/  BAR.SYNC.DEFER_BLOCKING 0x0 ;  /* 0x0000000000007b1d */ /* 0x000fec0000010000 */
[----:B------:R-:W-:Y:S04]  /*0850*/  BSSY.RECONVERGENT B0, `(.L_x_73) ;  /* 0x0000010000007945 */ /* 0x000fe80003800200 */
[----:B------:R-:W-:Y:S05]  /*0860*/  @P4 BRA `(.L_x_74) ;  /* 0x0000000000384947 */ /* 0x000fea0003800000 */
[----:B-1234-:R-:W1:Y:S01]  /*0870*/  LDS.128 R8, [UR7] ;  /* 0x00000007ff087984 */ /* 0x01ee620008000c00 */
[----:B------:R-:W2:Y:S01]  /*0880*/  LDC.64 R12, c[0x0][0x388] ;  /* 0x0000e200ff0c7b82 */ /* 0x000ea20000000a00 */
[C---:B-1----:R-:W-:Y:S01]  /*0890*/  FADD R5, R8.reuse, R9 ;  /* 0x0000000908057221 */ /* 0x042fe20000000000 */
[CCC-:B------:R-:W-:Y:S02]  /*08a0*/  FMNMX3 R14, R8.reuse, R9.reuse, R10.reuse, PT ;  /* 0x00000009080e7276 */ /* 0x1c0fe4000380000a */
[--C-:B------:R-:W-:Y:S01]  /*08b0*/  FMNMX3 R8, R8, R9, R10.reuse, !PT ;  /* 0x0000000908087276 */ /* 0x100fe2000780000a */
[----:B------:R-:W-:Y:S01]  /*08c0*/  FADD R16, R5, R10 ;  /* 0x0000000a05107221 */ /* 0x000fe20000000000 */
[-C--:B------:R-:W-:Y:S02]  /*08d0*/  FMNMX R14, R14, R11.reuse, PT ;  /* 0x0000000b0e0e7209 */ /* 0x080fe40003800000 */
[----:B------:R-:W-:Y:S01]  /*08e0*/  FMNMX R8, R8, R11, !PT ;  /* 0x0000000b08087209 */ /* 0x000fe20007800000 */
[----:B------:R-:W-:-:S04]  /*08f0*/  FADD R5, R16, R11 ;  /* 0x0000000b10057221 */ /* 0x000fc80000000000 */
[----:B------:R-:W-:-:S04]  /*0900*/  FADD R5, -R14, R5 ;  /* 0x000000050e057221 */ /* 0x000fc80000000100 */
[----:B------:R-:W-:-:S04]  /*0910*/  FADD R5, -R8, R5 ;  /* 0x0000000508057221 */ /* 0x000fc80000000100 */
[----:B------:R-:W-:-:S05]  /*0920*/  FMUL R5, R5, 0.5 ;  /* 0x3f00000005057820 */ /* 0x000fca0000400000 */
[----:B------:R1:W-:Y:S04]  /*0930*/  STS [UR7], R5 ;  /* 0x00000005ff007988 */ /* 0x0003e80008000807 */
[----:B--2---:R1:W-:Y:S02]  /*0940*/  STG.E desc[UR8][R12.64], R5 ;  /* 0x000000050c007986 */ /* 0x0043e4000c101908 */
.L_x_74:
[----:B------:R-:W-:Y:S05]  /*0950*/  BSYNC.RECONVERGENT B0 ;  /* 0x0000000000007941 */ /* 0x000fea0003800200 */
.L_x_73:
[----:B------:R-:W-:Y:S06]  /*0960*/  BAR.SYNC.DEFER_BLOCKING 0x0 ;  /* 0x0000000000007b1d */ /* 0x000fec0000010000 */
[----:B0-----:R-:W5:Y:S01]  /*0970*/  LDG.E R6, desc[UR8][R6.64] ;  /* 0x0000000806067981 */ /* 0x001f62000c1e1900 */
[----:B------:R-:W-:Y:S03]  /*0980*/  BSSY.RECONVERGENT B0, `(.L_x_75) ;  /* 0x0000032000007945 */ /* 0x000fe60003800200 */
[----:B-1234-:R-:W5:Y:S04]  /*0990*/  LDS R5, [R4] ;  /* 0x0000000004057984 */ /* 0x01ef680000000800 */
[----:B------:R-:W0:Y:S04]  /*09a0*/  LDS R9, [R4+0x1000] ;  /* 0x0010000004097984 */ /* 0x000e280000000800 */
[----:B------:R-:W1:Y:S04]  /*09b0*/  LDS R11, [R4+0x2000] ;  /* 0x00200000040b7984 */ /* 0x000e680000000800 */
[----:B------:R-:W2:Y:S01]  /*09c0*/  LDS R13, [R4+0x3000] ;  /* 0x00300000040d7984 */ /* 0x000ea20000000800 */
[----:B-----5:R-:W-:Y:S01]  /*09d0*/  FADD R5, R5, -R6 ;  /* 0x8000000605057221 */ /* 0x020fe20000000000 */
[C---:B0-----:R-:W-:Y:S01]  /*09e0*/  FADD R9, -R6.reuse, R9 ;  /* 0x0000000906097221 */ /* 0x041fe20000000100 */
[C---:B-1----:R-:W-:Y:S01]  /*09f0*/  FADD R11, -R6.reuse, R11 ;  /* 0x0000000b060b7221 */ /* 0x042fe20000000100 */
[----:B--2---:R-:W-:Y:S01]  /*0a00*/  FADD R13, -R6, R13 ;  /* 0x0000000d060d7221 */ /* 0x004fe20000000100 */
[----:B------:R-:W-:Y:S01]  /*0a10*/  FADD R15, |R5|, -RZ ;  /* 0x800000ff050f7221 */ /* 0x000fe20000000200 */
[----:B------:R-:W-:Y:S01]  /*0a20*/  FADD R17, |R9|, -RZ ;  /* 0x800000ff09117221 */ /* 0x000fe20000000200 */
[----:B------:R-:W-:Y:S01]  /*0a30*/  FADD R19, |R11|, -RZ ;  /* 0x800000ff0b137221 */ /* 0x000fe20000000200 */
[----:B------:R-:W-:-:S02]  /*0a40*/  FADD R13, |R13|, -RZ ;  /* 0x800000ff0d0d7221 */ /* 0x000fc40000000200 */
        /* <DEDUP_REMOVED lines=15> */
[----:B------:R-:W-:-:S03]  /*0b40*/  FMNMX R5, R8, R5, !PT ;  /* 0x0000000508057209 */ /* 0x000fc60007800000 */
[----:B------:R-:W-:-:S04]  /*0b50*/  FADD R6, -R9, R6 ;  /* 0x0000000609067221 */ /* 0x000fc80000000100 */
[----:B------:R-:W-:-:S04]  /*0b60*/  FADD R5, -R5, R6 ;  /* 0x0000000605057221 */ /* 0x000fc80000000100 */
[----:B------:R-:W-:-:S05]  /*0b70*/  FMUL R5, R5, 0.5 ;  /* 0x3f00000005057820 */ /* 0x000fca0000400000 */
[----:B------:R0:W-:Y:S01]  /*0b80*/  STS [R4], R5 ;  /* 0x0000000504007388 */ /* 0x0001e20000000800 */
[----:B------:R-:W-:Y:S06]  /*0b90*/  BAR.SYNC.DEFER_BLOCKING 0x0 ;  /* 0x0000000000007b1d */ /* 0x000fec0000010000 */
[----:B------:R-:W-:Y:S05]  /*0ba0*/  @P0 BRA `(.L_x_76) ;  /* 0x00000000003c0947 */ /* 0x000fea0003800000 */
[----:B0-----:R-:W-:Y:S04]  /*0bb0*/  LDS R5, [R4] ;  /* 0x0000000004057984 */ /* 0x001fe80000000800 */
        /* <DEDUP_REMOVED lines=13> */
[----:B------:R1:W-:Y:S02]  /*0c90*/  STS [R4], R5 ;  /* 0x0000000504007388 */ /* 0x0003e40000000800 */
.L_x_76:
[----:B------:R-:W-:Y:S05]  /*0ca0*/  BSYNC.RECONVERGENT B0 ;  /* 0x0000000000007941 */ /* 0x000fea0003800200 */
.L_x_75:
[----:B------:R-:W-:Y:S06]  /*0cb0*/  BAR.SYNC.DEFER_BLOCKING 0x0 ;  /* 0x0000000000007b1d */ /* 0x000fec0000010000 */
[----:B------:R-:W-:Y:S04]  /*0cc0*/  BSSY.RECONVERGENT B0, `(.L_x_77) ;  /* 0x0000011000007945 */ /* 0x000fe80003800200 */
[----:B------:R-:W-:Y:S05]  /*0cd0*/  @P1 BRA `(.L_x_78) ;  /* 0x00000000003c1947 */ /* 0x000fea0003800000 */
[----:B01----:R-:W-:Y:S04]  /*0ce0*/  LDS R5, [R4] ;  /* 0x0000000004057984 */ /* 0x003fe80000000800 */
        /* <DEDUP_REMOVED lines=14> */
.L_x_78:
[----:B------:R-:W-:Y:S05]  /*0dd0*/  BSYNC.RECONVERGENT B0 ;  /* 0x0000000000007941 */ /* 0x000fea0003800200 */
.L_x_77:
[----:B------:R-:W-:Y:S06]  /*0de0*/  BAR.SYNC.DEFER_BLOCKING 0x0 ;  /* 0x0000000000007b1d */ /* 0x000fec0000010000 */
[----:B------:R-:W-:Y:S04]  /*0df0*/  BSSY.RECONVERGENT B0, `(.L_x_79) ;  /* 0x0000011000007945 */ /* 0x000fe80003800200 */
[----:B------:R-:W-:Y:S05]  /*0e00*/  @P2 BRA `(.L_x_80) ;  /* 0x00000000003c2947 */ /* 0x000fea0003800000 */
[----:B012---:R-:W-:Y:S04]  /*0e10*/  LDS R5, [R4] ;  /* 0x0000000004057984 */ /* 0x007fe80000000800 */
        /* <DEDUP_REMOVED lines=14> */
.L_x_80:
[----:B------:R-:W-:Y:S05]  /*0f00*/  BSYNC.RECONVERGENT B0 ;  /* 0x0000000000007941 */ /* 0x000fea0003800200 */
.L_x_79:
[----:B------:R-:W-:Y:S06]  /*0f10*/  BAR.SYNC.DEFER_BLOCKING 0x0 ;  /* 0x0000000000007b1d */ /* 0x000fec0000010000 */
[----:B------:R-:W-:Y:S04]  /*0f20*/  BSSY.RECONVERGENT B0, `(.L_x_81) ;  /* 0x0000011000007945 */ /* 0x000fe80003800200 */
[----:B------:R-:W-:Y:S05]  /*0f30*/  @P3 BRA `(.L_x_82) ;  /* 0x00000000003c3947 */ /* 0x000fea0003800000 */
[----:B0123--:R-:W-:Y:S04]  /*0f40*/  LDS R5, [R4] ;  /* 0x0000000004057984 */ /* 0x00ffe80000000800 */
        /* <DEDUP_REMOVED lines=14> */
.L_x_82:
[----:B------:R-:W-:Y:S05]  /*1030*/  BSYNC.RECONVERGENT B0 ;  /* 0x0000000000007941 */ /* 0x000fea0003800200 */
.L_x_81:
[----:B------:R-:W-:Y:S06]  /*1040*/  BAR.SYNC.DEFER_BLOCKING 0x0 ;  /* 0x0000000000007b1d */ /* 0x000fec0000010000 */
[----:B------:R-:W-:Y:S04]  /*1050*/  BSSY.RECONVERGENT B0, `(.L_x_83) ;  /* 0x0000022000007945 */ /* 0x000fe80003800200 */
[----:B------:R-:W-:Y:S05]  /*1060*/  @P4 BRA `(.L_x_84) ;  /* 0x0000000000804947 */ /* 0x000fea0003800000 */
[----:B01234-:R-:W0:Y:S01]  /*1070*/  LDS.128 R4, [UR7+0x4000] ;  /* 0x00400007ff047984 */ /* 0x01fe220008000c00 */
[----:B------:R-:W-:Y:S01]  /*1080*/  UMOV UR4, 0xc710cb29 ;  /* 0xc710cb2900047882 */ /* 0x000fe20000000000 */
[----:B------:R-:W-:Y:S01]  /*1090*/  UMOV UR5, 0x3ff7b8ba ;  /* 0x3ff7b8ba00057882 */ /* 0x000fe20000000000 */
[C---:B0-----:R-:W-:Y:S01]  /*10a0*/  FADD R9, R4.reuse, R5 ;  /* 0x0000000504097221 */ /* 0x041fe20000000000 */
        /* <DEDUP_REMOVED lines=8> */
[----:B------:R-:W-:-:S04]  /*1130*/  FMUL R12, R4, 0.5 ;  /* 0x3f000000040c7820 */ /* 0x000fc80000400000 */
[----:B------:R-:W0:Y:S01]  /*1140*/  F2F.F64.F32 R4, R12 ;  /* 0x0000000c00047310 */ /* 0x000e220000201800 */
[----:B------:R1:W-:Y:S01]  /*1150*/  STS [UR7+0x4000], R12 ;  /* 0x0040000cff007988 */ /* 0x0003e20008000807 */
[----:B0-----:R-:W-:-:S06]  /*1160*/  DMUL R6, R4, UR4 ;  /* 0x0000000404067c28 */ /* 0x001fcc0008000000 */
[----:B------:R-:W0:Y:S04]  /*1170*/  MUFU.RCP64H R5, R7 ;  /* 0x0000000700057308 */ /* 0x000e280000001800 */
[----:B------:R-:W-:-:S04]  /*1180*/  IADD3 R4, PT, PT, R7, 0x300402, RZ ;  /* 0x0030040207047810 */ /* 0x000fc80007ffe0ff */
[----:B------:R-:W-:Y:S02]  /*1190*/  FSETP.GEU.AND P0, PT, |R4|, 5.8789094863358348022e-39, PT ;  /* 0x004004020400780b */ /* 0x000fe40003f0e200 */
[----:B0-----:R-:W-:-:S08]  /*11a0*/  DFMA R8, -R6, R4, 1 ;  /* 0x3ff000000608742b */ /* 0x001fd00000000104 */
[----:B------:R-:W-:-:S08]  /*11b0*/  DFMA R8, R8, R8, R8 ;  /* 0x000000080808722b */ /* 0x000fd00000000008 */
[----:B------:R-:W-:-:S08]  /*11c0*/  DFMA R8, R4, R8, R4 ;  /* 0x000000080408722b */ /* 0x000fd00000000004 */
[----:B------:R-:W-:-:S08]  /*11d0*/  DFMA R10, -R6, R8, 1 ;  /* 0x3ff00000060a742b */ /* 0x000fd00000000108 */
[----:B------:R-:W-:Y:S01]  /*11e0*/  DFMA R8, R8, R10, R8 ;  /* 0x0000000a0808722b */ /* 0x000fe20000000008 */
[----:B-1----:R-:W-:Y:S10]  /*11f0*/  @P0 BRA `(.L_x_85) ;  /* 0x0000000000100947 */ /* 0x002ff40003800000 */
[----:B------:R-:W-:-:S04]  /*1200*/  LOP3.LUT R4, R7, 0x7fffffff, RZ, 0xc0, !PT ;  /* 0x7fffffff07047812 */ /* 0x000fc800078ec0ff */
[----:B------:R-:W-:Y:S02]  /*1210*/  IADD3 R10, PT, PT, R4, -0x100000, RZ ;  /* 0xfff00000040a7810 */ /* 0x000fe40007ffe0ff */
[----:B------:R-:W-:-:S07]  /*1220*/  MOV R4, 0x1240 ;  /* 0x0000124000047802 */ /* 0x000fce0000000f00 */
[----:B------:R-:W-:Y:S05]  /*1230*/  CALL.REL.NOINC `($__internal_1_$__cuda_sm20_dblrcp_rn_slowpath_v3) ;  /* 0x00000000008c7944 */ /* 0x000fea0003c00000 */
.L_x_85:
[----:B------:R-:W0:Y:S01]  /*1240*/  LDC.64 R4, c[0x0][0x390] ;  /* 0x0000e400ff047b82 */ /* 0x000e220000000a00 */
[----:B------:R-:W0:Y:S02]  /*1250*/  F2F.F32.F64 R9, R8 ;  /* 0x0000000800097310 */ /* 0x000e240000301000 */
[----:B0-----:R0:W-:Y:S02]  /*1260*/  STG.E desc[UR8][R4.64], R9 ;  /* 0x0000000904007986 */ /* 0x0011e4000c101908 */
.L_x_84:
[----:B------:R-:W-:Y:S05]  /*1270*/  BSYNC.RECONVERGENT B0 ;  /* 0x0000000000007941 */ /* 0x000fea0003800200 */
.L_x_83:
[----:B01234-:R-:W0:Y:S08]  /*1280*/  LDC.64 R4, c[0x0][0x388] ;  /* 0x0000e200ff047b82 */ /* 0x01fe300000000a00 */
[----:B------:R-:W-:Y:S08]  /*1290*/  BAR.SYNC.DEFER_BLOCKING 0x0 ;  /* 0x0000000000007b1d */ /* 0x000ff00000010000 */
[----:B------:R-:W1:Y:S01]  /*12a0*/  LDC.64 R6, c[0x0][0x390] ;  /* 0x0000e400ff067b82 */ /* 0x000e620000000a00 */
[----:B0-----:R-:W2:Y:S04]  /*12b0*/  LDG.E R5, desc[UR8][R4.64] ;  /* 0x0000000804057981 */ /* 0x001ea8000c1e1900 */
[----:B------:R-:W2:Y:S04]  /*12c0*/  LDS R8, [R0] ;  /* 0x0000000000087984 */ /* 0x000ea80000000800 */
[----:B-1----:R-:W3:Y:S04]  /*12d0*/  LDG.E R7, desc[UR8][R6.64] ;  /* 0x0000000806077981 */ /* 0x002ee8000c1e1900 */
[----:B------:R-:W0:Y:S04]  /*12e0*/  LDS R10, [R0+0x1000] ;  /* 0x00100000000a7984 */ /* 0x000e280000000800 */
[----:B------:R-:W1:Y:S04]  /*12f0*/  LDS R12, [R0+0x2000] ;  /* 0x00200000000c7984 */ /* 0x000e680000000800 */
[----:B------:R-:W4:Y:S01]  /*1300*/  LDS R14, [R0+0x3000] ;  /* 0x00300000000e7984 */ /* 0x000f220000000800 */
[----:B--2---:R-:W-:Y:S01]  /*1310*/  FADD R8, R8, -R5 ;  /* 0x8000000508087221 */ /* 0x004fe20000000000 */
[C---:B0-----:R-:W-:Y:S01]  /*1320*/  FADD R10, -R5.reuse, R10 ;  /* 0x0000000a050a7221 */ /* 0x041fe20000000100 */
[C---:B-1----:R-:W-:Y:S01]  /*1330*/  FADD R12, -R5.reuse, R12 ;  /* 0x0000000c050c7221 */ /* 0x042fe20000000100 */
[----:B----4-:R-:W-:Y:S01]  /*1340*/  FADD R14, -R5, R14 ;  /* 0x0000000e050e7221 */ /* 0x010fe20000000100 */
[----:B---3--:R-:W-:Y:S01]  /*1350*/  FMUL R9, R8, R7 ;  /* 0x0000000708097220 */ /* 0x008fe20000400000 */
[C---:B------:R-:W-:Y:S01]  /*1360*/  FMUL R5, R7.reuse, R10 ;  /* 0x0000000a07057220 */ /* 0x040fe20000400000 */
[C---:B------:R-:W-:Y:S01]  /*1370*/  FMUL R11, R7.reuse, R12 ;  /* 0x0000000c070b7220 */ /* 0x040fe20000400000 */
[----:B------:R-:W-:-:S02]  /*1380*/  FMUL R7, R7, R14 ;  /* 0x0000000e07077220 */ /* 0x000fc40000400000 */
[----:B------:R-:W-:Y:S04]  /*1390*/  STS [R0], R9 ;  /* 0x0000000900007388 */ /* 0x000fe80000000800 */
[----:B------:R-:W-:Y:S04]  /*13a0*/  STS [R0+0x1000], R5 ;  /* 0x0010000500007388 */ /* 0x000fe80000000800 */
[----:B------:R-:W-:Y:S04]  /*13b0*/  STS [R0+0x2000], R11 ;  /* 0x0020000b00007388 */ /* 0x000fe80000000800 */
[----:B------:R-:W-:Y:S01]  /*13c0*/  STS [R0+0x3000], R7 ;  /* 0x0030000700007388 */ /* 0x000fe20000000800 */
[----:B------:R-:W-:Y:S06]  /*13d0*/  BAR.SYNC.DEFER_BLOCKING 0x0 ;  /* 0x0000000000007b1d */ /* 0x000fec0000010000 */
[----:B------:R-:W0:Y:S04]  /*13e0*/  LDS R13, [R0] ;  /* 0x00000000000d7984 */ /* 0x000e280000000800 */
[----:B------:R-:W1:Y:S04]  /*13f0*/  LDS R15, [R0+0x1000] ;  /* 0x00100000000f7984 */ /* 0x000e680000000800 */
[----:B------:R-:W2:Y:S04]  /*1400*/  LDS R17, [R0+0x2000] ;  /* 0x0020000000117984 */ /* 0x000ea80000000800 */
[----:B------:R-:W3:Y:S04]  /*1410*/  LDS R19, [R0+0x3000] ;  /* 0x0030000000137984 */ /* 0x000ee80000000800 */
[----:B0-----:R-:W-:Y:S04]  /*1420*/  STG.E desc[UR8][R2.64], R13 ;  /* 0x0000000d02007986 */ /* 0x001fe8000c101908 */
[----:B-1----:R-:W-:Y:S04]  /*1430*/  STG.E desc[UR8][R2.64+0x1000], R15 ;  /* 0x0010000f02007986 */ /* 0x002fe8000c101908 */
[----:B--2---:R-:W-:Y:S04]  /*1440*/  STG.E desc[UR8][R2.64+0x2000], R17 ;  /* 0x0020001102007986 */ /* 0x004fe8000c101908 */
[----:B---3--:R-:W-:Y:S01]  /*1450*/  STG.E desc[UR8][R2.64+0x3000], R19 ;  /* 0x0030001302007986 */ /* 0x008fe2000c101908 */
[----:B------:R-:W-:Y:S05]  /*1460*/  EXIT ;  /* 0x000000000000794d */ /* 0x000fea0003800000 */
        .weak           $__internal_1_$__cuda_sm20_dblrcp_rn_slowpath_v3
        .type           $__internal_1_$__cuda_sm20_dblrcp_rn_slowpath_v3,@function
        .size           $__internal_1_$__cuda_sm20_dblrcp_rn_slowpath_v3,(.L_x_93 - $__internal_1_$__cuda_sm20_dblrcp_rn_slowpath_v3)
$__internal_1_$__cuda_sm20_dblrcp_rn_slowpath_v3:
[----:B------:R-:W-:-:S14]  /*1470*/  DSETP.GTU.AND P0, PT, |R6|, +INF , PT ;  /* 0x7ff000000600742a */ /* 0x000fdc0003f0c200 */
[----:B------:R-:W-:Y:S05]  /*1480*/  @P0 BRA `(.L_x_86) ;  /* 0x00000000007c0947 */ /* 0x000fea0003800000 */
[----:B------:R-:W-:-:S04]  /*1490*/  LOP3.LUT R5, R7, 0x7fffffff, RZ, 0xc0, !PT ;  /* 0x7fffffff07057812 */ /* 0x000fc800078ec0ff */
[----:B------:R-:W-:-:S04]  /*14a0*/  IADD3 R8, PT, PT, R5, -0x1, RZ ;  /* 0xffffffff05087810 */ /* 0x000fc80007ffe0ff */
[----:B------:R-:W-:-:S13]  /*14b0*/  ISETP.GE.U32.AND P0, PT, R8, 0x7fefffff, PT ;  /* 0x7fefffff0800780c */ /* 0x000fda0003f06070 */
[----:B------:R-:W-:Y:S02]  /*14c0*/  @P0 LOP3.LUT R9, R7, 0x7ff00000, RZ, 0x3c, !PT ;  /* 0x7ff0000007090812 */ /* 0x000fe400078e3cff */
[----:B------:R-:W-:Y:S01]  /*14d0*/  @P0 MOV R8, RZ ;  /* 0x000000ff00080202 */ /* 0x000fe20000000f00 */
[----:B------:R-:W-:Y:S06]  /*14e0*/  @P0 BRA `(.L_x_87) ;  /* 0x00000000006c0947 */ /* 0x000fec0003800000 */
[----:B------:R-:W-:-:S13]  /*14f0*/  ISETP.GE.U32.AND P0, PT, R5, 0x1000001, PT ;  /* 0x010000010500780c */ /* 0x000fda0003f06070 */
[----:B------:R-:W-:Y:S05]  /*1500*/  @!P0 BRA `(.L_x_88) ;  /* 0x0000000000348947 */ /* 0x000fea0003800000 */
[----:B------:R-:W-:Y:S02]  /*1510*/  IADD3 R9, PT, PT, R7, -0x3fe00000, RZ ;  /* 0xc020000007097810 */ /* 0x000fe40007ffe0ff */
[----:B------:R-:W-:Y:S02]  /*1520*/  MOV R8, R6 ;  /* 0x0000000600087202 */ /* 0x000fe40000000f00 */
[----:B------:R-:W0:Y:S04]  /*1530*/  MUFU.RCP64H R11, R9 ;  /* 0x00000009000b7308 */ /* 0x000e280000001800 */
[----:B0-----:R-:W-:-:S08]  /*1540*/  DFMA R12, -R8, R10, 1 ;  /* 0x3ff00000080c742b */ /* 0x001fd0000000010a */
[----:B------:R-:W-:-:S08]  /*1550*/  DFMA R12, R12, R12, R12 ;  /* 0x0000000c0c0c722b */ /* 0x000fd0000000000c */
[----:B------:R-:W-:-:S08]  /*1560*/  DFMA R12, R10, R12, R10 ;  /* 0x0000000c0a0c722b */ /* 0x000fd0000000000a */
[----:B------:R-:W-:-:S08]  /*1570*/  DFMA R10, -R8, R12, 1 ;  /* 0x3ff00000080a742b */ /* 0x000fd0000000010c */
[----:B------:R-:W-:-:S08]  /*1580*/  DFMA R10, R12, R10, R12 ;  /* 0x0000000a0c0a722b */ /* 0x000fd0000000000c */
[----:B------:R-:W-:-:S08]  /*1590*/  DMUL R10, R10, 2.2250738585072013831e-308 ;  /* 0x001000000a0a7828 */ /* 0x000fd00000000000 */
[----:B------:R-:W-:-:S08]  /*15a0*/  DFMA R6, -R6, R10, 1 ;  /* 0x3ff000000606742b */ /* 0x000fd0000000010a */
[----:B------:R-:W-:-:S08]  /*15b0*/  DFMA R6, R6, R6, R6 ;  /* 0x000000060606722b */ /* 0x000fd00000000006 */
[----:B------:R-:W-:Y:S01]  /*15c0*/  DFMA R8, R10, R6, R10 ;  /* 0x000000060a08722b */ /* 0x000fe2000000000a */
[----:B------:R-:W-:Y:S10]  /*15d0*/  BRA `(.L_x_87) ;  /* 0x0000000000307947 */ /* 0x000ff40003800000 */
.L_x_88:
[----:B------:R-:W-:Y:S01]  /*15e0*/  DMUL R6, R6, 8.11296384146066816958e+31 ;  /* 0x4690000006067828 */ /* 0x000fe20000000000 */
[----:B------:R-:W-:-:S05]  /*15f0*/  MOV R8, R10 ;  /* 0x0000000a00087202 */ /* 0x000fca0000000f00 */
[----:B------:R-:W0:Y:S02]  /*1600*/  MUFU.RCP64H R9, R7 ;  /* 0x0000000700097308 */ /* 0x000e240000001800 */
[----:B0-----:R-:W-:-:S08]  /*1610*/  DFMA R10, -R6, R8, 1 ;  /* 0x3ff00000060a742b */ /* 0x001fd00000000108 */
[----:B------:R-:W-:-:S08]  /*1620*/  DFMA R10, R10, R10, R10 ;  /* 0x0000000a0a0a722b */ /* 0x000fd0000000000a */
[----:B------:R-:W-:-:S08]  /*1630*/  DFMA R10, R8, R10, R8 ;  /* 0x0000000a080a722b */ /* 0x000fd00000000008 */
[----:B------:R-:W-:-:S08]  /*1640*/  DFMA R8, -R6, R10, 1 ;  /* 0x3ff000000608742b */ /* 0x000fd0000000010a */
[----:B------:R-:W-:-:S08]  /*1650*/  DFMA R8, R10, R8, R10 ;  /* 0x000000080a08722b */ /* 0x000fd0000000000a */
[----:B------:R-:W-:Y:S01]  /*1660*/  DMUL R8, R8, 8.11296384146066816958e+31 ;  /* 0x4690000008087828 */ /* 0x000fe20000000000 */
[----:B------:R-:W-:Y:S10]  /*1670*/  BRA `(.L_x_87) ;  /* 0x0000000000087947 */ /* 0x000ff40003800000 */
.L_x_86:
[----:B------:R-:W-:Y:S02]  /*1680*/  LOP3.LUT R9, R7, 0x80000, RZ, 0xfc, !PT ;  /* 0x0008000007097812 */ /* 0x000fe400078efcff */
[----:B------:R-:W-:-:S07]  /*1690*/  MOV R8, R6 ;  /* 0x0000000600087202 */ /* 0x000fce0000000f00 */
.L_x_87:
[----:B------:R-:W-:-:S04]  /*16a0*/  MOV R5, 0x0 ;  /* 0x0000000000057802 */ /* 0x000fc80000000f00 */
[----:B------:R-:W-:Y:S05]  /*16b0*/  RET.REL.NODEC R4 `(_Z28medianOfMediansNormalisationPfS_S_) ;  /* 0xffffffe804507950 */ /* 0x000fea0003c3ffff */
.L_x_89:
        /* <DEDUP_REMOVED lines=12> */
.L_x_93:


//--------------------- .text._Z34separateRealAndImaginaryComponentsP6float2PfS1_l --------------------------
	.section	.text._Z34separateRealAndImaginaryComponentsP6float2PfS1_l,"ax",@progbits
	.align	128
        .global         _Z34separateRealAndImaginaryComponentsP6float2PfS1_l
        .type           _Z34separateRealAndImaginaryComponentsP6float2PfS1_l,@function
        .size           _Z34separateRealAndImaginaryComponentsP6float2PfS1_l,(.L_x_99 - _Z34separateRealAndImaginaryComponentsP6float2PfS1_l)
        .other          _Z34separateRealAndImaginaryComponentsP6float2PfS1_l,@"STO_CUDA_ENTRY STV_DEFAULT"
_Z34separateRealAndImaginaryComponentsP6float2PfS1_l:
.text._Z34separateRealAndImaginaryComponentsP6float2PfS1_l:
[----:B------:R-:W-:Y:S01]  /*0000*/  LDC R1, c[0x0][0x37c] ;  /* 0x0000df00ff017b82 */ /* 0x000fe20000000800 */
[----:B------:R-:W0:Y:S01]  /*0010*/  S2R R0, SR_CTAID.X ;  /* 0x0000000000007919 */ /* 0x000e220000002500 */
[----:B------:R-:W0:Y:S01]  /*0020*/  LDCU UR4, c[0x0][0x360] ;  /* 0x00006c00ff0477ac */ /* 0x000e220008000800 */
[----:B------:R-:W0:Y:S01]  /*0030*/  S2R R3, SR_TID.X ;  /* 0x0000000000037919 */ /* 0x000e220000002100 */
[----:B------:R-:W1:Y:S01]  /*0040*/  LDCU.64 UR6, c[0x0][0x398] ;  /* 0x00007300ff0677ac */ /* 0x000e620008000a00 */
[----:B0-----:R-:W-:-:S05]  /*0050*/  IMAD R0, R0, UR4, R3 ;  /* 0x0000000400007c24 */ /* 0x001fca000f8e0203 */
[----:B-1----:R-:W-:-:S04]  /*0060*/  ISETP.GE.U32.AND P0, PT, R0, UR6, PT ;  /* 0x0000000600007c0c */ /* 0x002fc8000bf06070 */
[----:B------:R-:W-:-:S13]  /*0070*/  ISETP.GE.AND.EX P0, PT, RZ, UR7, PT, P0 ;  /* 0x00000007ff007c0c */ /* 0x000fda000bf06300 */
[----:B------:R-:W-:Y:S05]  /*0080*/  @P0 EXIT ;  /* 0x000000000000094d */ /* 0x000fea0003800000 */
[----:B------:R-:W0:Y:S01]  /*0090*/  LDCU.128 UR8, c[0x0][0x380] ;  /* 0x00007000ff0877ac */ /* 0x000e220008000c00 */
[----:B------:R-:W1:Y:S01]  /*00a0*/  LDCU.64 UR4, c[0x0][0x358] ;  /* 0x00006b00ff0477ac */ /* 0x000e620008000a00 */
[----:B------:R-:W2:Y:S01]  /*00b0*/  LDCU.64 UR6, c[0x0][0x390] ;  /* 0x00007200ff0677ac */ /* 0x000ea20008000a00 */
[----:B0-----:R-:W-:-:S04]  /*00c0*/  LEA R2, P0, R0, UR8, 0x3 ;  /* 0x0000000800027c11 */ /* 0x001fc8000f8018ff */
[----:B------:R-:W-:-:S06]  /*00d0*/  LEA.HI.X R3, R0, UR9, RZ, 0x3, P0 ;  /* 0x0000000900037c11 */ /* 0x000fcc00080f1cff */
[----:B-1----:R-:W3:Y:S01]  /*00e0*/  LDG.E.64 R2, desc[UR4][R2.64] ;  /* 0x0000000402027981 */ /* 0x002ee2000c1e1b00 */
[----:B------:R-:W-:Y:S01]  /*00f0*/  IMAD.SHL.U32 R6, R0, 0x4, RZ ;  /* 0x0000000400067824 */ /* 0x000fe200078e00ff */
[----:B------:R-:W-:-:S04]  /*0100*/  SHF.R.U32.HI R0, RZ, 0x1e, R0 ;  /* 0x0000001eff007819 */ /* 0x000fc80000011600 */
[C---:B------:R-:W-:Y:S02]  /*0110*/  IADD3 R4, P0, PT, R6.reuse, UR10, RZ ;  /* 0x0000000a06047c10 */ /* 0x040fe4000ff1e0ff */
[----:B--2---:R-:W-:Y:S02]  /*0120*/  IADD3 R6, P1, PT, R6, UR6, RZ ;  /* 0x0000000606067c10 */ /* 0x004fe4000ff3e0ff */
[C---:B------:R-:W-:Y:S02]  /*0130*/  IADD3.X R5, PT, PT, R0.reuse, UR11, RZ, P0, !PT ;  /* 0x0000000b00057c10 */ /* 0x040fe400087fe4ff */
[----:B------:R-:W-:-:S03]  /*0140*/  IADD3.X R7, PT, PT, R0, UR7, RZ, P1, !PT ;  /* 0x0000000700077c10 */ /* 0x000fc60008ffe4ff */
[----:B---3--:R-:W-:Y:S04]  /*0150*/  STG.E desc[UR4][R4.64], R2 ;  /* 0x0000000204007986 */ /* 0x008fe8000c101904 */
[----:B------:R-:W-:Y:S01]  /*0160*/  STG.E desc[UR4][R6.64], R3 ;  /* 0x0000000306007986 */ /* 0x000fe2000c101904 */
[----:B------:R-:W-:Y:S05]  /*0170*/  EXIT ;  /* 0x000000000000794d */ /* 0x000fea0003800000 */
.L_x_90:
        /* <DEDUP_REMOVED lines=16> */
.L_x_99:


//--------------------- .nv.shared.reserved.0     --------------------------
	.section	.nv.shared.reserved.0,"aw",@nobits
	.weak		__nv_reservedSMEM_offset_0_alias
	.size		__nv_reservedSMEM_offset_0_alias, 0, 64
	.other		__nv_reservedSMEM_offset_0_alias,@"STO_CUDA_RESERVED_SHARED STV_DEFAULT"
__nv_reservedSMEM_offset_0_alias:
	.zero		0
	.zero		64


//--------------------- .nv.shared._Z17boxcarFilterArrayPfP9candidatel --------------------------
	.section	.nv.shared._Z17boxcarFilterArrayPfP9candidatel,"aw",@nobits
	.sectionflags	@""
	.align	4
.nv.shared._Z17boxcarFilterArrayPfP9candidatel:
	.zero		5376


//--------------------- .nv.shared._Z28medianOfMediansNormalisationPfS_S_ --------------------------
	.section	.nv.shared._Z28medianOfMediansNormalisationPfS_S_,"aw",@nobits
	.sectionflags	@""
	.align	4
.nv.shared._Z28medianOfMediansNormalisationPfS_S_:
	.zero		50176


//--------------------- .nv.constant0._Z13calculateLogpP9candidatel --------------------------
	.section	.nv.constant0._Z13calculateLogpP9candidatel,"a",@progbits
	.sectionflags	@""
	.align	4
.nv.constant0._Z13calculateLogpP9candidatel:
	.zero		912


//--------------------- .nv.constant0._Z17boxcarFilterArrayPfP9candidatel --------------------------
	.section	.nv.constant0._Z17boxcarFilterArrayPfP9candidatel,"a",@progbits
	.sectionflags	@""
	.align	4
.nv.constant0._Z17boxcarFilterArrayPfP9candidatel:
	.zero		920


//--------------------- .nv.constant0._Z17decimateHarmonicsPfS_S_S_l --------------------------
	.section	.nv.constant0._Z17decimateHarmonicsPfS_S_S_l,"a",@progbits
	.sectionflags	@""
	.align	4
.nv.constant0._Z17decimateHarmonicsPfS_S_S_l:
	.zero		936


//--------------------- .nv.constant0._Z16magnitudeSquaredPfS_S_l --------------------------
	.section	.nv.constant0._Z16magnitudeSquaredPfS_S_l,"a",@progbits
	.sectionflags	@""
	.align	4
.nv.constant0._Z16magnitudeSquaredPfS_S_l:
	.zero		928


//--------------------- .nv.constant0._Z28medianOfMediansNormalisationPfS_S_ --------------------------
	.section	.nv.constant0._Z28medianOfMediansNormalisationPfS_S_,"a",@progbits
	.sectionflags	@""
	.align	4
.nv.constant0._Z28medianOfMediansNormalisationPfS_S_:
	.zero		920


//--------------------- .nv.constant0._Z34separateRealAndImaginaryComponentsP6float2PfS1_l --------------------------
	.section	.nv.constant0._Z34separateRealAndImaginaryComponentsP6float2PfS1_l,"a",@progbits
	.sectionflags	@""
	.align	4
.nv.constant0._Z34separateRealAndImaginaryComponentsP6float2PfS1_l:
	.zero		928


//--------------------- SYMBOLS --------------------------

	.type		.nv.reservedSmem.offset0,@object
	.size		.nv.reservedSmem.offset0,0x4
	.type		.nv.reservedSmem.cap,@object
	.size		.nv.reservedSmem.cap,0x4
